//
// Generated by NVIDIA NVVM Compiler
//
// Compiler Build ID: CL-36424714
// Cuda compilation tools, release 13.0, V13.0.88
// Based on NVVM 20.0.0
//

.version 9.0
.target sm_100
.address_size 64

	// .globl	_Z11boundaryGPUiPf
.const .align 4 .u32 N;
.const .align 4 .f32 DT;
.const .align 4 .f32 VIS;
.const .align 4 .f32 DIFF;

.visible .entry _Z11boundaryGPUiPf(
	.param .u32 _Z11boundaryGPUiPf_param_0,
	.param .u64 .ptr .align 1 _Z11boundaryGPUiPf_param_1
)
{
	.reg .pred 	%p<76>;
	.reg .b32 	%r<97>;
	.reg .b32 	%f<109>;
	.reg .b64 	%rd<114>;

	ld.param.u32 	%r20, [_Z11boundaryGPUiPf_param_0];
	ld.param.u64 	%rd11, [_Z11boundaryGPUiPf_param_1];
	cvta.to.global.u64 	%rd1, %rd11;
	mov.u32 	%r21, %tid.x;
	mov.u32 	%r1, %ctaid.x;
	mov.u32 	%r22, %ntid.x;
	mad.lo.s32 	%r2, %r1, %r22, %r21;
	setp.ne.s32 	%p2, %r1, 0;
	@%p2 bra 	$L__BB0_28;
	setp.lt.s32 	%p53, %r2, 1;
	ld.const.u32 	%r83, [N];
	setp.lt.s32 	%p54, %r83, %r2;
	or.pred  	%p55, %p53, %p54;
	@%p55 bra 	$L__BB0_6;
	setp.ne.s32 	%p56, %r20, 2;
	@%p56 bra 	$L__BB0_4;
	add.s32 	%r86, %r2, %r83;
	add.s32 	%r87, %r86, 2;
	mul.wide.s32 	%rd93, %r87, 4;
	add.s64 	%rd94, %rd1, %rd93;
	ld.global.f32 	%f75, [%rd94];
	neg.f32 	%f95, %f75;
	bra.uni 	$L__BB0_5;
$L__BB0_4:
	add.s32 	%r84, %r2, %r83;
	add.s32 	%r85, %r84, 2;
	mul.wide.s32 	%rd91, %r85, 4;
	add.s64 	%rd92, %rd1, %rd91;
	ld.global.f32 	%f95, [%rd92];
$L__BB0_5:
	mul.wide.u32 	%rd95, %r2, 4;
	add.s64 	%rd96, %rd1, %rd95;
	st.global.f32 	[%rd96], %f95;
$L__BB0_6:
	setp.lt.s32 	%p57, %r83, %r2;
	setp.lt.s32 	%p58, %r2, 1;
	add.s32 	%r4, %r83, 2;
	mad.lo.s32 	%r5, %r4, %r83, %r4;
	add.s32 	%r6, %r5, %r2;
	setp.ne.s32 	%p59, %r83, -1;
	or.pred  	%p60, %p58, %p57;
	or.pred  	%p61, %p60, %p59;
	@%p61 bra 	$L__BB0_10;
	setp.ne.s32 	%p62, %r20, 2;
	mul.wide.u32 	%rd97, %r6, 4;
	add.s64 	%rd2, %rd1, %rd97;
	@%p62 bra 	$L__BB0_9;
	ld.global.f32 	%f76, [%rd2+4];
	neg.f32 	%f4, %f76;
	st.global.f32 	[%rd2], %f4;
	bra.uni 	$L__BB0_15;
$L__BB0_9:
	ld.global.f32 	%f5, [%rd2+4];
	st.global.f32 	[%rd2], %f5;
	bra.uni 	$L__BB0_15;
$L__BB0_10:
	setp.lt.s32 	%p63, %r83, %r2;
	setp.lt.s32 	%p64, %r2, 1;
	or.pred  	%p65, %p64, %p63;
	@%p65 bra 	$L__BB0_15;
	setp.ne.s32 	%p66, %r20, 2;
	@%p66 bra 	$L__BB0_13;
	sub.s32 	%r90, %r6, %r83;
	add.s32 	%r91, %r90, -2;
	mul.wide.s32 	%rd100, %r91, 4;
	add.s64 	%rd101, %rd1, %rd100;
	ld.global.f32 	%f77, [%rd101];
	neg.f32 	%f96, %f77;
	bra.uni 	$L__BB0_14;
$L__BB0_13:
	sub.s32 	%r88, %r6, %r83;
	add.s32 	%r89, %r88, -2;
	mul.wide.s32 	%rd98, %r89, 4;
	add.s64 	%rd99, %rd1, %rd98;
	ld.global.f32 	%f96, [%rd99];
$L__BB0_14:
	mul.wide.s32 	%rd102, %r6, 4;
	add.s64 	%rd103, %rd1, %rd102;
	st.global.f32 	[%rd103], %f96;
$L__BB0_15:
	setp.lt.s32 	%p67, %r83, %r2;
	setp.lt.s32 	%p68, %r2, 1;
	or.pred  	%p69, %p68, %p67;
	@%p69 bra 	$L__BB0_20;
	setp.ne.s32 	%p70, %r20, 1;
	mul.lo.s32 	%r92, %r4, %r2;
	mul.wide.s32 	%rd104, %r92, 4;
	add.s64 	%rd3, %rd1, %rd104;
	@%p70 bra 	$L__BB0_18;
	ld.global.f32 	%f78, [%rd3+4];
	neg.f32 	%f97, %f78;
	bra.uni 	$L__BB0_19;
$L__BB0_18:
	ld.global.f32 	%f97, [%rd3+4];
$L__BB0_19:
	st.global.f32 	[%rd3], %f97;
$L__BB0_20:
	sub.s32 	%r93, %r83, %r2;
	add.s32 	%r94, %r93, 1;
	mad.lo.s32 	%r7, %r4, %r93, %r4;
	setp.gt.s32 	%p71, %r94, %r83;
	setp.gt.u32 	%p72, %r93, 2147483646;
	or.pred  	%p73, %p72, %p71;
	@%p73 bra 	$L__BB0_25;
	setp.ne.s32 	%p74, %r20, 1;
	mul.wide.s32 	%rd105, %r7, 4;
	add.s64 	%rd4, %rd1, %rd105;
	@%p74 bra 	$L__BB0_23;
	ld.global.f32 	%f79, [%rd4+4];
	neg.f32 	%f98, %f79;
	bra.uni 	$L__BB0_24;
$L__BB0_23:
	ld.global.f32 	%f98, [%rd4+4];
$L__BB0_24:
	st.global.f32 	[%rd4], %f98;
$L__BB0_25:
	bar.sync 	0;
	ld.global.f32 	%f80, [%rd1+4];
	mul.wide.s32 	%rd106, %r83, 4;
	add.s64 	%rd107, %rd1, %rd106;
	ld.global.f32 	%f81, [%rd107+8];
	add.f32 	%f82, %f80, %f81;
	mul.f32 	%f83, %f82, 0f3F000000;
	st.global.f32 	[%rd1], %f83;
	setp.ne.s32 	%p75, %r83, -1;
	@%p75 bra 	$L__BB0_27;
	mul.wide.u32 	%rd112, %r5, 4;
	add.s64 	%rd113, %rd1, %rd112;
	ld.global.f32 	%f88, [%rd113+4];
	add.f32 	%f89, %f88, %f88;
	mul.f32 	%f90, %f89, 0f3F000000;
	st.global.f32 	[%rd113], %f90;
	bra.uni 	$L__BB0_90;
$L__BB0_27:
	mul.wide.s32 	%rd108, %r5, 4;
	add.s64 	%rd109, %rd1, %rd108;
	ld.global.f32 	%f84, [%rd109+4];
	sub.s32 	%r95, %r5, %r83;
	add.s32 	%r96, %r95, -2;
	mul.wide.s32 	%rd110, %r96, 4;
	add.s64 	%rd111, %rd1, %rd110;
	ld.global.f32 	%f85, [%rd111];
	add.f32 	%f86, %f84, %f85;
	mul.f32 	%f87, %f86, 0f3F000000;
	st.global.f32 	[%rd109], %f87;
	bra.uni 	$L__BB0_90;
$L__BB0_28:
	mov.u32 	%r23, %nctaid.x;
	add.s32 	%r8, %r23, -1;
	setp.ge.u32 	%p3, %r1, %r8;
	@%p3 bra 	$L__BB0_58;
	setp.lt.s32 	%p29, %r2, 1;
	ld.const.u32 	%r60, [N];
	cvt.s64.s32 	%rd5, %r60;
	setp.gt.s32 	%p30, %r2, %r60;
	or.pred  	%p31, %p29, %p30;
	@%p31 bra 	$L__BB0_34;
	setp.ne.s32 	%p32, %r20, 2;
	@%p32 bra 	$L__BB0_32;
	cvt.u32.u64 	%r65, %rd5;
	add.s32 	%r66, %r2, %r65;
	add.s32 	%r67, %r66, 2;
	mul.wide.s32 	%rd65, %r67, 4;
	add.s64 	%rd66, %rd1, %rd65;
	ld.global.f32 	%f69, [%rd66];
	neg.f32 	%f99, %f69;
	bra.uni 	$L__BB0_33;
$L__BB0_32:
	cvt.u32.u64 	%r62, %rd5;
	add.s32 	%r63, %r2, %r62;
	add.s32 	%r64, %r63, 2;
	mul.wide.s32 	%rd63, %r64, 4;
	add.s64 	%rd64, %rd1, %rd63;
	ld.global.f32 	%f99, [%rd64];
$L__BB0_33:
	mul.wide.u32 	%rd67, %r2, 4;
	add.s64 	%rd68, %rd1, %rd67;
	st.global.f32 	[%rd68], %f99;
$L__BB0_34:
	cvt.u32.u64 	%r68, %rd5;
	add.s32 	%r9, %r68, 2;
	mul.lo.s32 	%r10, %r9, %r2;
	setp.le.s32 	%p33, %r2, %r68;
	setp.gt.s32 	%p34, %r2, 0;
	and.pred  	%p1, %p34, %p33;
	not.pred 	%p35, %p1;
	@%p35 bra 	$L__BB0_39;
	setp.ne.s32 	%p36, %r20, 1;
	mul.wide.s32 	%rd69, %r10, 4;
	add.s64 	%rd6, %rd1, %rd69;
	@%p36 bra 	$L__BB0_37;
	ld.global.f32 	%f70, [%rd6+4];
	neg.f32 	%f100, %f70;
	bra.uni 	$L__BB0_38;
$L__BB0_37:
	ld.global.f32 	%f100, [%rd6+4];
$L__BB0_38:
	st.global.f32 	[%rd6], %f100;
$L__BB0_39:
	add.s32 	%r11, %r68, 1;
	setp.ne.s32 	%p37, %r11, 0;
	or.pred  	%p39, %p37, %p35;
	@%p39 bra 	$L__BB0_43;
	setp.ne.s32 	%p42, %r20, 1;
	add.s32 	%r74, %r11, %r10;
	mul.wide.u32 	%rd78, %r74, 4;
	add.s64 	%rd7, %rd1, %rd78;
	@%p42 bra 	$L__BB0_42;
	ld.global.f32 	%f72, [%rd7+4];
	neg.f32 	%f22, %f72;
	st.global.f32 	[%rd7], %f22;
	bra.uni 	$L__BB0_48;
$L__BB0_42:
	ld.global.f32 	%f23, [%rd7+4];
	st.global.f32 	[%rd7], %f23;
	bra.uni 	$L__BB0_48;
$L__BB0_43:
	@%p35 bra 	$L__BB0_48;
	setp.ne.s32 	%p41, %r20, 1;
	@%p41 bra 	$L__BB0_46;
	add.s32 	%r73, %r68, %r10;
	mul.wide.s32 	%rd72, %r73, 4;
	add.s64 	%rd73, %rd1, %rd72;
	ld.global.f32 	%f71, [%rd73];
	neg.f32 	%f101, %f71;
	bra.uni 	$L__BB0_47;
$L__BB0_46:
	add.s32 	%r71, %r68, %r10;
	mul.wide.s32 	%rd70, %r71, 4;
	add.s64 	%rd71, %rd1, %rd70;
	ld.global.f32 	%f101, [%rd71];
$L__BB0_47:
	cvt.s64.s32 	%rd74, %r10;
	add.s64 	%rd75, %rd5, %rd74;
	shl.b64 	%rd76, %rd75, 2;
	add.s64 	%rd77, %rd1, %rd76;
	st.global.f32 	[%rd77+4], %f101;
$L__BB0_48:
	setp.gt.s32 	%p43, %r2, %r68;
	setp.lt.s32 	%p44, %r2, 1;
	mad.lo.s32 	%r12, %r11, %r9, %r2;
	setp.ne.s32 	%p45, %r68, -1;
	or.pred  	%p46, %p44, %p45;
	or.pred  	%p47, %p46, %p43;
	@%p47 bra 	$L__BB0_53;
	setp.ne.s32 	%p48, %r20, 2;
	@%p48 bra 	$L__BB0_51;
	mul.wide.u32 	%rd81, %r12, 4;
	add.s64 	%rd82, %rd1, %rd81;
	ld.global.f32 	%f73, [%rd82+4];
	neg.f32 	%f102, %f73;
	bra.uni 	$L__BB0_52;
$L__BB0_51:
	mul.wide.u32 	%rd79, %r12, 4;
	add.s64 	%rd80, %rd1, %rd79;
	ld.global.f32 	%f102, [%rd80+4];
$L__BB0_52:
	mul.wide.u32 	%rd83, %r12, 4;
	add.s64 	%rd84, %rd1, %rd83;
	st.global.f32 	[%rd84], %f102;
	bra.uni 	$L__BB0_90;
$L__BB0_53:
	setp.gt.s32 	%p49, %r2, %r68;
	setp.lt.s32 	%p50, %r2, 1;
	or.pred  	%p51, %p50, %p49;
	@%p51 bra 	$L__BB0_90;
	setp.ne.s32 	%p52, %r20, 2;
	@%p52 bra 	$L__BB0_56;
	sub.s32 	%r81, %r12, %r68;
	add.s32 	%r82, %r81, -2;
	mul.wide.s32 	%rd87, %r82, 4;
	add.s64 	%rd88, %rd1, %rd87;
	ld.global.f32 	%f74, [%rd88];
	neg.f32 	%f103, %f74;
	bra.uni 	$L__BB0_57;
$L__BB0_56:
	sub.s32 	%r78, %r12, %r68;
	add.s32 	%r79, %r78, -2;
	mul.wide.s32 	%rd85, %r79, 4;
	add.s64 	%rd86, %rd1, %rd85;
	ld.global.f32 	%f103, [%rd86];
$L__BB0_57:
	mul.wide.s32 	%rd89, %r12, 4;
	add.s64 	%rd90, %rd1, %rd89;
	st.global.f32 	[%rd90], %f103;
	bra.uni 	$L__BB0_90;
$L__BB0_58:
	setp.ne.s32 	%p4, %r1, %r8;
	@%p4 bra 	$L__BB0_90;
	setp.lt.s32 	%p5, %r2, 1;
	ld.const.u32 	%r24, [N];
	cvt.s64.s32 	%rd10, %r24;
	setp.gt.s32 	%p6, %r2, %r24;
	or.pred  	%p7, %p5, %p6;
	@%p7 bra 	$L__BB0_64;
	setp.ne.s32 	%p8, %r20, 2;
	@%p8 bra 	$L__BB0_62;
	cvt.u32.u64 	%r29, %rd10;
	add.s32 	%r30, %r2, %r29;
	add.s32 	%r31, %r30, 2;
	mul.wide.s32 	%rd14, %r31, 4;
	add.s64 	%rd15, %rd1, %rd14;
	ld.global.f32 	%f49, [%rd15];
	neg.f32 	%f104, %f49;
	bra.uni 	$L__BB0_63;
$L__BB0_62:
	cvt.u32.u64 	%r26, %rd10;
	add.s32 	%r27, %r2, %r26;
	add.s32 	%r28, %r27, 2;
	mul.wide.s32 	%rd12, %r28, 4;
	add.s64 	%rd13, %rd1, %rd12;
	ld.global.f32 	%f104, [%rd13];
$L__BB0_63:
	mul.wide.u32 	%rd16, %r2, 4;
	add.s64 	%rd17, %rd1, %rd16;
	st.global.f32 	[%rd17], %f104;
$L__BB0_64:
	cvt.u32.u64 	%r32, %rd10;
	setp.gt.s32 	%p9, %r2, %r32;
	setp.lt.s32 	%p10, %r2, 1;
	add.s32 	%r13, %r32, 1;
	add.s32 	%r14, %r32, 2;
	mad.lo.s32 	%r15, %r14, %r32, %r14;
	add.s32 	%r16, %r15, %r2;
	setp.ne.s32 	%p11, %r32, -1;
	or.pred  	%p12, %p10, %p11;
	or.pred  	%p13, %p12, %p9;
	@%p13 bra 	$L__BB0_69;
	setp.ne.s32 	%p14, %r20, 2;
	@%p14 bra 	$L__BB0_67;
	mul.wide.u32 	%rd20, %r16, 4;
	add.s64 	%rd21, %rd1, %rd20;
	ld.global.f32 	%f50, [%rd21+4];
	neg.f32 	%f105, %f50;
	bra.uni 	$L__BB0_68;
$L__BB0_67:
	mul.wide.u32 	%rd18, %r16, 4;
	add.s64 	%rd19, %rd1, %rd18;
	ld.global.f32 	%f105, [%rd19+4];
$L__BB0_68:
	mul.wide.u32 	%rd22, %r16, 4;
	add.s64 	%rd23, %rd1, %rd22;
	st.global.f32 	[%rd23], %f105;
	bra.uni 	$L__BB0_74;
$L__BB0_69:
	setp.gt.s32 	%p15, %r2, %r32;
	setp.lt.s32 	%p16, %r2, 1;
	or.pred  	%p17, %p16, %p15;
	@%p17 bra 	$L__BB0_74;
	setp.ne.s32 	%p18, %r20, 2;
	@%p18 bra 	$L__BB0_72;
	sub.s32 	%r39, %r16, %r32;
	add.s32 	%r40, %r39, -2;
	mul.wide.s32 	%rd26, %r40, 4;
	add.s64 	%rd27, %rd1, %rd26;
	ld.global.f32 	%f51, [%rd27];
	neg.f32 	%f106, %f51;
	bra.uni 	$L__BB0_73;
$L__BB0_72:
	sub.s32 	%r36, %r16, %r32;
	add.s32 	%r37, %r36, -2;
	mul.wide.s32 	%rd24, %r37, 4;
	add.s64 	%rd25, %rd1, %rd24;
	ld.global.f32 	%f106, [%rd25];
$L__BB0_73:
	mul.wide.s32 	%rd28, %r16, 4;
	add.s64 	%rd29, %rd1, %rd28;
	st.global.f32 	[%rd29], %f106;
$L__BB0_74:
	mul.lo.s32 	%r17, %r14, %r2;
	setp.gt.s32 	%p19, %r2, %r32;
	setp.lt.s32 	%p20, %r2, 1;
	or.pred  	%p21, %p20, %p19;
	@%p21 bra 	$L__BB0_79;
	setp.ne.s32 	%p22, %r20, 1;
	@%p22 bra 	$L__BB0_77;
	add.s32 	%r45, %r17, %r32;
	mul.wide.s32 	%rd32, %r45, 4;
	add.s64 	%rd33, %rd1, %rd32;
	ld.global.f32 	%f52, [%rd33];
	neg.f32 	%f107, %f52;
	bra.uni 	$L__BB0_78;
$L__BB0_77:
	add.s32 	%r43, %r17, %r32;
	mul.wide.s32 	%rd30, %r43, 4;
	add.s64 	%rd31, %rd1, %rd30;
	ld.global.f32 	%f107, [%rd31];
$L__BB0_78:
	cvt.s64.s32 	%rd34, %r17;
	add.s64 	%rd35, %rd10, %rd34;
	shl.b64 	%rd36, %rd35, 2;
	add.s64 	%rd37, %rd1, %rd36;
	st.global.f32 	[%rd37+4], %f107;
$L__BB0_79:
	sub.s32 	%r47, %r13, %r2;
	mul.lo.s32 	%r18, %r47, %r14;
	setp.gt.s32 	%p23, %r47, %r32;
	setp.lt.s32 	%p24, %r47, 1;
	or.pred  	%p25, %p23, %p24;
	@%p25 bra 	$L__BB0_84;
	setp.ne.s32 	%p26, %r20, 1;
	@%p26 bra 	$L__BB0_82;
	add.s32 	%r51, %r18, %r32;
	mul.wide.s32 	%rd40, %r51, 4;
	add.s64 	%rd41, %rd1, %rd40;
	ld.global.f32 	%f53, [%rd41];
	neg.f32 	%f108, %f53;
	bra.uni 	$L__BB0_83;
$L__BB0_82:
	add.s32 	%r49, %r18, %r32;
	mul.wide.s32 	%rd38, %r49, 4;
	add.s64 	%rd39, %rd1, %rd38;
	ld.global.f32 	%f108, [%rd39];
$L__BB0_83:
	cvt.s64.s32 	%rd42, %r18;
	add.s64 	%rd43, %rd42, %rd10;
	shl.b64 	%rd44, %rd43, 2;
	add.s64 	%rd45, %rd1, %rd44;
	st.global.f32 	[%rd45+4], %f108;
$L__BB0_84:
	bar.sync 	0;
	setp.ne.s32 	%p27, %r32, -1;
	@%p27 bra 	$L__BB0_86;
	ld.global.f32 	%f58, [%rd1+4];
	mul.wide.u32 	%rd49, %r14, 4;
	add.s64 	%rd50, %rd1, %rd49;
	ld.global.f32 	%f59, [%rd50];
	add.f32 	%f60, %f58, %f59;
	mul.f32 	%f61, %f60, 0f3F000000;
	mul.wide.u32 	%rd51, %r13, 4;
	add.s64 	%rd52, %rd1, %rd51;
	st.global.f32 	[%rd52], %f61;
	bra.uni 	$L__BB0_87;
$L__BB0_86:
	mul.wide.s32 	%rd46, %r32, 4;
	add.s64 	%rd47, %rd1, %rd46;
	ld.global.f32 	%f54, [%rd47];
	add.s64 	%rd48, %rd47, %rd46;
	ld.global.f32 	%f55, [%rd48+12];
	add.f32 	%f56, %f54, %f55;
	mul.f32 	%f57, %f56, 0f3F000000;
	st.global.f32 	[%rd47+4], %f57;
$L__BB0_87:
	setp.ne.s32 	%p28, %r32, -1;
	add.s32 	%r19, %r15, %r13;
	@%p28 bra 	$L__BB0_89;
	mul.wide.u32 	%rd61, %r19, 4;
	add.s64 	%rd62, %rd1, %rd61;
	ld.global.f32 	%f66, [%rd62+4];
	add.f32 	%f67, %f66, %f66;
	mul.f32 	%f68, %f67, 0f3F000000;
	st.global.f32 	[%rd62], %f68;
	bra.uni 	$L__BB0_90;
$L__BB0_89:
	add.s32 	%r57, %r15, %r32;
	mul.wide.s32 	%rd53, %r57, 4;
	add.s64 	%rd54, %rd1, %rd53;
	ld.global.f32 	%f62, [%rd54];
	sub.s32 	%r58, %r19, %r32;
	add.s32 	%r59, %r58, -2;
	mul.wide.s32 	%rd55, %r59, 4;
	add.s64 	%rd56, %rd1, %rd55;
	ld.global.f32 	%f63, [%rd56];
	add.f32 	%f64, %f62, %f63;
	mul.f32 	%f65, %f64, 0f3F000000;
	cvt.s64.s32 	%rd57, %r15;
	add.s64 	%rd58, %rd57, %rd10;
	shl.b64 	%rd59, %rd58, 2;
	add.s64 	%rd60, %rd1, %rd59;
	st.global.f32 	[%rd60+4], %f65;
$L__BB0_90:
	ret;

}
	// .globl	_Z15add_sourceOnGPUPfS_
.visible .entry _Z15add_sourceOnGPUPfS_(
	.param .u64 .ptr .align 1 _Z15add_sourceOnGPUPfS__param_0,
	.param .u64 .ptr .align 1 _Z15add_sourceOnGPUPfS__param_1
)
{
	.reg .pred 	%p<6>;
	.reg .b32 	%r<24>;
	.reg .b32 	%f<5>;
	.reg .b64 	%rd<8>;

	ld.param.u64 	%rd3, [_Z15add_sourceOnGPUPfS__param_0];
	ld.param.u64 	%rd4, [_Z15add_sourceOnGPUPfS__param_1];
	mov.u32 	%r13, %tid.x;
	mov.u32 	%r14, %ctaid.x;
	mov.u32 	%r1, %ntid.x;
	mad.lo.s32 	%r2, %r14, %r1, %r13;
	mov.u32 	%r15, %tid.y;
	mov.u32 	%r16, %ctaid.y;
	mov.u32 	%r3, %ntid.y;
	mad.lo.s32 	%r22, %r16, %r3, %r15;
	ld.const.u32 	%r17, [N];
	add.s32 	%r5, %r17, 2;
	setp.ge.s32 	%p1, %r22, %r5;
	@%p1 bra 	$L__BB1_8;
	ld.const.f32 	%f1, [DT];
	mov.u32 	%r18, %nctaid.x;
	mul.lo.s32 	%r6, %r1, %r18;
	mov.u32 	%r19, %nctaid.y;
	mul.lo.s32 	%r7, %r3, %r19;
	cvta.to.global.u64 	%rd1, %rd4;
	cvta.to.global.u64 	%rd2, %rd3;
$L__BB1_2:
	setp.ge.s32 	%p2, %r2, %r5;
	@%p2 bra 	$L__BB1_7;
	mul.lo.s32 	%r9, %r5, %r22;
	mov.u32 	%r23, %r2;
$L__BB1_4:
	max.s32 	%r20, %r23, %r22;
	setp.ge.s32 	%p3, %r20, %r5;
	@%p3 bra 	$L__BB1_6;
	add.s32 	%r21, %r9, %r23;
	mul.wide.s32 	%rd5, %r21, 4;
	add.s64 	%rd6, %rd1, %rd5;
	ld.global.f32 	%f2, [%rd6];
	add.s64 	%rd7, %rd2, %rd5;
	ld.global.f32 	%f3, [%rd7];
	fma.rn.f32 	%f4, %f1, %f2, %f3;
	st.global.f32 	[%rd7], %f4;
$L__BB1_6:
	add.s32 	%r23, %r23, %r6;
	setp.lt.s32 	%p4, %r23, %r5;
	@%p4 bra 	$L__BB1_4;
$L__BB1_7:
	add.s32 	%r22, %r22, %r7;
	setp.lt.s32 	%p5, %r22, %r5;
	@%p5 bra 	$L__BB1_2;
$L__BB1_8:
	ret;

}
	// .globl	_Z12diffuseOnGPUiPfS_S_ff
.visible .entry _Z12diffuseOnGPUiPfS_S_ff(
	.param .u32 _Z12diffuseOnGPUiPfS_S_ff_param_0,
	.param .u64 .ptr .align 1 _Z12diffuseOnGPUiPfS_S_ff_param_1,
	.param .u64 .ptr .align 1 _Z12diffuseOnGPUiPfS_S_ff_param_2,
	.param .u64 .ptr .align 1 _Z12diffuseOnGPUiPfS_S_ff_param_3,
	.param .f32 _Z12diffuseOnGPUiPfS_S_ff_param_4,
	.param .f32 _Z12diffuseOnGPUiPfS_S_ff_param_5
)
{
	.reg .pred 	%p<8>;
	.reg .b32 	%r<27>;
	.reg .b32 	%f<13>;
	.reg .b64 	%rd<15>;

	ld.param.u64 	%rd4, [_Z12diffuseOnGPUiPfS_S_ff_param_1];
	ld.param.u64 	%rd5, [_Z12diffuseOnGPUiPfS_S_ff_param_2];
	ld.param.u64 	%rd6, [_Z12diffuseOnGPUiPfS_S_ff_param_3];
	ld.param.f32 	%f1, [_Z12diffuseOnGPUiPfS_S_ff_param_4];
	ld.param.f32 	%f2, [_Z12diffuseOnGPUiPfS_S_ff_param_5];
	mov.u32 	%r14, %tid.x;
	mov.u32 	%r15, %ctaid.x;
	mov.u32 	%r1, %ntid.x;
	mad.lo.s32 	%r2, %r15, %r1, %r14;
	mov.u32 	%r16, %tid.y;
	mov.u32 	%r17, %ctaid.y;
	mov.u32 	%r3, %ntid.y;
	mad.lo.s32 	%r25, %r17, %r3, %r16;
	ld.const.u32 	%r5, [N];
	add.s32 	%r6, %r5, 2;
	setp.ge.s32 	%p1, %r25, %r6;
	@%p1 bra 	$L__BB2_8;
	cvta.to.global.u64 	%rd1, %rd4;
	mov.u32 	%r18, %nctaid.x;
	mul.lo.s32 	%r7, %r1, %r18;
	mov.u32 	%r19, %nctaid.y;
	mul.lo.s32 	%r8, %r3, %r19;
	cvta.to.global.u64 	%rd2, %rd5;
	cvta.to.global.u64 	%rd3, %rd6;
	mul.wide.s32 	%rd12, %r6, 4;
$L__BB2_2:
	setp.ge.s32 	%p2, %r2, %r6;
	@%p2 bra 	$L__BB2_7;
	mul.lo.s32 	%r10, %r6, %r25;
	mov.u32 	%r26, %r2;
$L__BB2_4:
	min.s32 	%r20, %r26, %r25;
	setp.lt.s32 	%p3, %r20, 1;
	max.s32 	%r21, %r26, %r25;
	setp.gt.s32 	%p4, %r21, %r5;
	or.pred  	%p5, %p4, %p3;
	@%p5 bra 	$L__BB2_6;
	add.s32 	%r22, %r10, %r26;
	mul.wide.s32 	%rd7, %r22, 4;
	add.s64 	%rd8, %rd2, %rd7;
	ld.global.f32 	%f3, [%rd8];
	add.s64 	%rd9, %rd1, %rd7;
	ld.global.f32 	%f4, [%rd9+-4];
	ld.global.f32 	%f5, [%rd9+4];
	add.f32 	%f6, %f4, %f5;
	sub.s32 	%r23, %r22, %r5;
	add.s32 	%r24, %r23, -2;
	mul.wide.s32 	%rd10, %r24, 4;
	add.s64 	%rd11, %rd1, %rd10;
	ld.global.f32 	%f7, [%rd11];
	add.f32 	%f8, %f6, %f7;
	add.s64 	%rd13, %rd9, %rd12;
	ld.global.f32 	%f9, [%rd13];
	add.f32 	%f10, %f8, %f9;
	fma.rn.f32 	%f11, %f1, %f10, %f3;
	div.rn.f32 	%f12, %f11, %f2;
	add.s64 	%rd14, %rd3, %rd7;
	st.global.f32 	[%rd14], %f12;
$L__BB2_6:
	add.s32 	%r26, %r26, %r7;
	setp.lt.s32 	%p6, %r26, %r6;
	@%p6 bra 	$L__BB2_4;
$L__BB2_7:
	add.s32 	%r25, %r25, %r8;
	setp.lt.s32 	%p7, %r25, %r6;
	@%p7 bra 	$L__BB2_2;
$L__BB2_8:
	ret;

}
	// .globl	_Z11advectOnGPUiPfS_S_S_
.visible .entry _Z11advectOnGPUiPfS_S_S_(
	.param .u32 _Z11advectOnGPUiPfS_S_S__param_0,
	.param .u64 .ptr .align 1 _Z11advectOnGPUiPfS_S_S__param_1,
	.param .u64 .ptr .align 1 _Z11advectOnGPUiPfS_S_S__param_2,
	.param .u64 .ptr .align 1 _Z11advectOnGPUiPfS_S_S__param_3,
	.param .u64 .ptr .align 1 _Z11advectOnGPUiPfS_S_S__param_4
)
{
	.reg .pred 	%p<12>;
	.reg .b32 	%r<27>;
	.reg .b32 	%f<34>;
	.reg .b64 	%rd<17>;
	.reg .b64 	%fd<5>;

	ld.param.u64 	%rd5, [_Z11advectOnGPUiPfS_S_S__param_1];
	ld.param.u64 	%rd6, [_Z11advectOnGPUiPfS_S_S__param_2];
	ld.param.u64 	%rd7, [_Z11advectOnGPUiPfS_S_S__param_3];
	ld.param.u64 	%rd8, [_Z11advectOnGPUiPfS_S_S__param_4];
	mov.u32 	%r13, %tid.x;
	mov.u32 	%r14, %ctaid.x;
	mov.u32 	%r1, %ntid.x;
	mad.lo.s32 	%r2, %r14, %r1, %r13;
	mov.u32 	%r15, %tid.y;
	mov.u32 	%r16, %ctaid.y;
	mov.u32 	%r3, %ntid.y;
	mad.lo.s32 	%r25, %r16, %r3, %r15;
	ld.const.u32 	%r5, [N];
	add.s32 	%r6, %r5, 2;
	setp.ge.s32 	%p1, %r25, %r6;
	@%p1 bra 	$L__BB3_8;
	ld.const.f32 	%f3, [DT];
	cvt.rn.f32.s32 	%f4, %r5;
	mul.f32 	%f1, %f3, %f4;
	cvt.rn.f64.s32 	%fd2, %r5;
	add.f64 	%fd1, %fd2, 0d3FE0000000000000;
	cvt.rn.f32.f64 	%f2, %fd1;
	mov.u32 	%r17, %nctaid.x;
	mul.lo.s32 	%r7, %r1, %r17;
	mov.u32 	%r18, %nctaid.y;
	mul.lo.s32 	%r8, %r3, %r18;
	cvta.to.global.u64 	%rd1, %rd7;
	cvta.to.global.u64 	%rd2, %rd8;
	cvta.to.global.u64 	%rd3, %rd6;
	cvta.to.global.u64 	%rd4, %rd5;
	mul.wide.s32 	%rd14, %r6, 4;
$L__BB3_2:
	setp.ge.s32 	%p2, %r2, %r6;
	@%p2 bra 	$L__BB3_7;
	cvt.rn.f32.u32 	%f11, %r25;
	mov.u32 	%r26, %r2;
$L__BB3_4:
	min.s32 	%r19, %r26, %r25;
	setp.lt.s32 	%p3, %r19, 1;
	max.s32 	%r20, %r26, %r25;
	setp.gt.s32 	%p4, %r20, %r5;
	or.pred  	%p5, %p4, %p3;
	@%p5 bra 	$L__BB3_6;
	cvt.rn.f32.u32 	%f5, %r26;
	mad.lo.s32 	%r21, %r6, %r25, %r26;
	mul.wide.s32 	%rd9, %r21, 4;
	add.s64 	%rd10, %rd1, %rd9;
	ld.global.f32 	%f6, [%rd10];
	mul.f32 	%f7, %f1, %f6;
	sub.f32 	%f8, %f5, %f7;
	add.s64 	%rd11, %rd2, %rd9;
	ld.global.f32 	%f9, [%rd11];
	mul.f32 	%f10, %f1, %f9;
	sub.f32 	%f12, %f11, %f10;
	setp.lt.f32 	%p6, %f8, 0f3F000000;
	selp.f32 	%f13, 0f3F000000, %f8, %p6;
	cvt.f64.f32 	%fd3, %f13;
	setp.lt.f64 	%p7, %fd1, %fd3;
	selp.f32 	%f14, %f2, %f13, %p7;
	cvt.rzi.s32.f32 	%r22, %f14;
	setp.lt.f32 	%p8, %f12, 0f3F000000;
	selp.f32 	%f15, 0f3F000000, %f12, %p8;
	cvt.f64.f32 	%fd4, %f15;
	setp.lt.f64 	%p9, %fd1, %fd4;
	selp.f32 	%f16, %f2, %f15, %p9;
	cvt.rzi.s32.f32 	%r23, %f16;
	cvt.rn.f32.s32 	%f17, %r22;
	sub.f32 	%f18, %f14, %f17;
	mov.f32 	%f19, 0f3F800000;
	sub.f32 	%f20, %f19, %f18;
	cvt.rn.f32.s32 	%f21, %r23;
	sub.f32 	%f22, %f16, %f21;
	sub.f32 	%f23, %f19, %f22;
	mad.lo.s32 	%r24, %r23, %r6, %r22;
	mul.wide.s32 	%rd12, %r24, 4;
	add.s64 	%rd13, %rd3, %rd12;
	ld.global.f32 	%f24, [%rd13];
	mul.f32 	%f25, %f24, %f23;
	add.s64 	%rd15, %rd13, %rd14;
	ld.global.f32 	%f26, [%rd15];
	fma.rn.f32 	%f27, %f26, %f22, %f25;
	ld.global.f32 	%f28, [%rd13+4];
	mul.f32 	%f29, %f28, %f23;
	ld.global.f32 	%f30, [%rd15+4];
	fma.rn.f32 	%f31, %f22, %f30, %f29;
	mul.f32 	%f32, %f18, %f31;
	fma.rn.f32 	%f33, %f20, %f27, %f32;
	add.s64 	%rd16, %rd4, %rd9;
	st.global.f32 	[%rd16], %f33;
$L__BB3_6:
	add.s32 	%r26, %r26, %r7;
	setp.lt.s32 	%p10, %r26, %r6;
	@%p10 bra 	$L__BB3_4;
$L__BB3_7:
	add.s32 	%r25, %r25, %r8;
	setp.lt.s32 	%p11, %r25, %r6;
	@%p11 bra 	$L__BB3_2;
$L__BB3_8:
	ret;

}
	// .globl	_Z33computeDivergenceAndPressureOnGPUPfS_S_S_
.visible .entry _Z33computeDivergenceAndPressureOnGPUPfS_S_S_(
	.param .u64 .ptr .align 1 _Z33computeDivergenceAndPressureOnGPUPfS_S_S__param_0,
	.param .u64 .ptr .align 1 _Z33computeDivergenceAndPressureOnGPUPfS_S_S__param_1,
	.param .u64 .ptr .align 1 _Z33computeDivergenceAndPressureOnGPUPfS_S_S__param_2,
	.param .u64 .ptr .align 1 _Z33computeDivergenceAndPressureOnGPUPfS_S_S__param_3
)
{
	.reg .pred 	%p<8>;
	.reg .b32 	%r<29>;
	.reg .b32 	%f<12>;
	.reg .b64 	%rd<17>;

	ld.param.u64 	%rd5, [_Z33computeDivergenceAndPressureOnGPUPfS_S_S__param_0];
	ld.param.u64 	%rd6, [_Z33computeDivergenceAndPressureOnGPUPfS_S_S__param_1];
	ld.param.u64 	%rd7, [_Z33computeDivergenceAndPressureOnGPUPfS_S_S__param_2];
	ld.param.u64 	%rd8, [_Z33computeDivergenceAndPressureOnGPUPfS_S_S__param_3];
	mov.u32 	%r14, %tid.x;
	mov.u32 	%r15, %ctaid.x;
	mov.u32 	%r1, %ntid.x;
	mad.lo.s32 	%r2, %r15, %r1, %r14;
	mov.u32 	%r16, %tid.y;
	mov.u32 	%r17, %ctaid.y;
	mov.u32 	%r3, %ntid.y;
	mad.lo.s32 	%r27, %r17, %r3, %r16;
	ld.const.u32 	%r5, [N];
	add.s32 	%r6, %r5, 2;
	setp.ge.s32 	%p1, %r27, %r6;
	@%p1 bra 	$L__BB4_8;
	cvta.to.global.u64 	%rd1, %rd6;
	cvt.rn.f32.s32 	%f2, %r5;
	rcp.rn.f32 	%f3, %f2;
	mul.f32 	%f1, %f3, 0fBF000000;
	mov.u32 	%r18, %nctaid.x;
	mul.lo.s32 	%r7, %r1, %r18;
	mov.u32 	%r19, %nctaid.y;
	mul.lo.s32 	%r8, %r3, %r19;
	cvta.to.global.u64 	%rd2, %rd5;
	cvta.to.global.u64 	%rd3, %rd8;
	cvta.to.global.u64 	%rd4, %rd7;
$L__BB4_2:
	setp.ge.s32 	%p2, %r2, %r6;
	@%p2 bra 	$L__BB4_7;
	mul.lo.s32 	%r10, %r6, %r27;
	mov.u32 	%r28, %r2;
$L__BB4_4:
	min.s32 	%r20, %r28, %r27;
	setp.lt.s32 	%p3, %r20, 1;
	max.s32 	%r21, %r28, %r27;
	setp.gt.s32 	%p4, %r21, %r5;
	or.pred  	%p5, %p4, %p3;
	@%p5 bra 	$L__BB4_6;
	add.s32 	%r22, %r10, %r28;
	mul.wide.s32 	%rd9, %r22, 4;
	add.s64 	%rd10, %rd2, %rd9;
	ld.global.f32 	%f4, [%rd10+4];
	ld.global.f32 	%f5, [%rd10+-4];
	sub.f32 	%f6, %f4, %f5;
	add.s32 	%r23, %r22, %r6;
	mul.wide.s32 	%rd11, %r23, 4;
	add.s64 	%rd12, %rd1, %rd11;
	ld.global.f32 	%f7, [%rd12];
	add.f32 	%f8, %f6, %f7;
	sub.s32 	%r24, %r22, %r5;
	add.s32 	%r25, %r24, -2;
	mul.wide.s32 	%rd13, %r25, 4;
	add.s64 	%rd14, %rd1, %rd13;
	ld.global.f32 	%f9, [%rd14];
	sub.f32 	%f10, %f8, %f9;
	mul.f32 	%f11, %f1, %f10;
	add.s64 	%rd15, %rd3, %rd9;
	st.global.f32 	[%rd15], %f11;
	add.s64 	%rd16, %rd4, %rd9;
	mov.b32 	%r26, 0;
	st.global.u32 	[%rd16], %r26;
$L__BB4_6:
	add.s32 	%r28, %r28, %r7;
	setp.lt.s32 	%p6, %r28, %r6;
	@%p6 bra 	$L__BB4_4;
$L__BB4_7:
	add.s32 	%r27, %r27, %r8;
	setp.lt.s32 	%p7, %r27, %r6;
	@%p7 bra 	$L__BB4_2;
$L__BB4_8:
	ret;

}
	// .globl	_Z16lastProjectOnGPUPfS_S_
.visible .entry _Z16lastProjectOnGPUPfS_S_(
	.param .u64 .ptr .align 1 _Z16lastProjectOnGPUPfS_S__param_0,
	.param .u64 .ptr .align 1 _Z16lastProjectOnGPUPfS_S__param_1,
	.param .u64 .ptr .align 1 _Z16lastProjectOnGPUPfS_S__param_2
)
{
	.reg .pred 	%p<8>;
	.reg .b32 	%r<27>;
	.reg .b32 	%f<17>;
	.reg .b64 	%rd<15>;

	ld.param.u64 	%rd4, [_Z16lastProjectOnGPUPfS_S__param_0];
	ld.param.u64 	%rd5, [_Z16lastProjectOnGPUPfS_S__param_1];
	ld.param.u64 	%rd6, [_Z16lastProjectOnGPUPfS_S__param_2];
	mov.u32 	%r14, %tid.x;
	mov.u32 	%r15, %ctaid.x;
	mov.u32 	%r1, %ntid.x;
	mad.lo.s32 	%r2, %r15, %r1, %r14;
	mov.u32 	%r16, %tid.y;
	mov.u32 	%r17, %ctaid.y;
	mov.u32 	%r3, %ntid.y;
	mad.lo.s32 	%r25, %r17, %r3, %r16;
	ld.const.u32 	%r5, [N];
	add.s32 	%r6, %r5, 2;
	setp.ge.s32 	%p1, %r25, %r6;
	@%p1 bra 	$L__BB5_8;
	cvta.to.global.u64 	%rd1, %rd6;
	cvt.rn.f32.s32 	%f2, %r5;
	rcp.rn.f32 	%f1, %f2;
	mov.u32 	%r18, %nctaid.x;
	mul.lo.s32 	%r7, %r1, %r18;
	mov.u32 	%r19, %nctaid.y;
	mul.lo.s32 	%r8, %r3, %r19;
	cvta.to.global.u64 	%rd2, %rd4;
	cvta.to.global.u64 	%rd3, %rd5;
	mul.wide.s32 	%rd10, %r6, 4;
$L__BB5_2:
	setp.ge.s32 	%p2, %r2, %r6;
	@%p2 bra 	$L__BB5_7;
	mul.lo.s32 	%r10, %r6, %r25;
	mov.u32 	%r26, %r2;
$L__BB5_4:
	min.s32 	%r20, %r26, %r25;
	setp.lt.s32 	%p3, %r20, 1;
	max.s32 	%r21, %r26, %r25;
	setp.gt.s32 	%p4, %r21, %r5;
	or.pred  	%p5, %p4, %p3;
	@%p5 bra 	$L__BB5_6;
	add.s32 	%r22, %r10, %r26;
	mul.wide.s32 	%rd7, %r22, 4;
	add.s64 	%rd8, %rd1, %rd7;
	ld.global.f32 	%f3, [%rd8+4];
	ld.global.f32 	%f4, [%rd8+-4];
	sub.f32 	%f5, %f3, %f4;
	mul.f32 	%f6, %f5, 0f3F000000;
	div.rn.f32 	%f7, %f6, %f1;
	add.s64 	%rd9, %rd2, %rd7;
	ld.global.f32 	%f8, [%rd9];
	sub.f32 	%f9, %f8, %f7;
	st.global.f32 	[%rd9], %f9;
	add.s64 	%rd11, %rd8, %rd10;
	ld.global.f32 	%f10, [%rd11];
	sub.s32 	%r23, %r22, %r5;
	add.s32 	%r24, %r23, -2;
	mul.wide.s32 	%rd12, %r24, 4;
	add.s64 	%rd13, %rd1, %rd12;
	ld.global.f32 	%f11, [%rd13];
	sub.f32 	%f12, %f10, %f11;
	mul.f32 	%f13, %f12, 0f3F000000;
	div.rn.f32 	%f14, %f13, %f1;
	add.s64 	%rd14, %rd3, %rd7;
	ld.global.f32 	%f15, [%rd14];
	sub.f32 	%f16, %f15, %f14;
	st.global.f32 	[%rd14], %f16;
$L__BB5_6:
	add.s32 	%r26, %r26, %r7;
	setp.lt.s32 	%p6, %r26, %r6;
	@%p6 bra 	$L__BB5_4;
$L__BB5_7:
	add.s32 	%r25, %r25, %r8;
	setp.lt.s32 	%p7, %r25, %r6;
	@%p7 bra 	$L__BB5_2;
$L__BB5_8:
	ret;

}


// ===== COMPILED SASS (sm_100) =====

	.target	sm_100

	.elftype	@"ET_EXEC"


//--------------------- .note.nv.tkinfo           --------------------------
	.section	.note.nv.tkinfo,"",@"SHT_NOTE"
	.sectionflags	@"SHF_NOTE_NV_TKINFO"
	.tkinfo
        /*0018*/ 	.word	0x00000002
        /*0030*/ 	.string	""
        /*0030*/ 	.string	"ptxas"
        /*0030*/ 	.string	"Cuda compilation tools, release 13.0, V13.0.88"
        /*0030*/ 	.string	"Build cuda_13.0.r13.0/compiler.36424714_0"
        /*0030*/ 	.string	"-arch sm_100 -m 64 "



//--------------------- .note.nv.cuinfo           --------------------------
	.section	.note.nv.cuinfo,"",@"SHT_NOTE"
	.sectionflags	@"SHF_NOTE_NV_CUINFO"
        /*0018*/ 	.short	0x0002
        /*001a*/ 	.short	0x0064
        /*001c*/ 	.short	0x0082
	.zero		2


//--------------------- .nv.info                  --------------------------
	.section	.nv.info,"",@"SHT_CUDA_INFO"
	.align	4


	//----- nvinfo : EIATTR_REGCOUNT
	.align		4
        /*0000*/ 	.byte	0x04, 0x2f
        /*0002*/ 	.short	(.L_5 - .L_4)
	.align		4
.L_4:
        /*0004*/ 	.word	index@(_Z11boundaryGPUiPf)
        /*0008*/ 	.word	0x00000016


	//----- nvinfo : EIATTR_FRAME_SIZE
	.align		4
.L_5:
        /*000c*/ 	.byte	0x04, 0x11
        /*000e*/ 	.short	(.L_7 - .L_6)
	.align		4
.L_6:
        /*0010*/ 	.word	index@(_Z11boundaryGPUiPf)
        /*0014*/ 	.word	0x00000000


	//----- nvinfo : EIATTR_REGCOUNT
	.align		4
.L_7:
        /*0018*/ 	.byte	0x04, 0x2f
        /*001a*/ 	.short	(.L_9 - .L_8)
	.align		4
.L_8:
        /*001c*/ 	.word	index@(_Z15add_sourceOnGPUPfS_)
        /*0020*/ 	.word	0x00000014


	//----- nvinfo : EIATTR_FRAME_SIZE
	.align		4
.L_9:
        /*0024*/ 	.byte	0x04, 0x11
        /*0026*/ 	.short	(.L_11 - .L_10)
	.align		4
.L_10:
        /*0028*/ 	.word	index@(_Z15add_sourceOnGPUPfS_)
        /*002c*/ 	.word	0x00000000


	//----- nvinfo : EIATTR_REGCOUNT
	.align		4
.L_11:
        /*0030*/ 	.byte	0x04, 0x2f
        /*0032*/ 	.short	(.L_13 - .L_12)
	.align		4
.L_12:
        /*0034*/ 	.word	index@(_Z12diffuseOnGPUiPfS_S_ff)
        /*0038*/ 	.word	0x00000020


	//----- nvinfo : EIATTR_FRAME_SIZE
	.align		4
.L_13:
        /*003c*/ 	.byte	0x04, 0x11
        /*003e*/ 	.short	(.L_15 - .L_14)
	.align		4
.L_14:
        /*0040*/ 	.word	index@($__internal_3_$__cuda_sm3x_div_rn_noftz_f32_slowpath)
        /*0044*/ 	.word	0x00000000


	//----- nvinfo : EIATTR_FRAME_SIZE
	.align		4
.L_15:
        /*0048*/ 	.byte	0x04, 0x11
        /*004a*/ 	.short	(.L_17 - .L_16)
	.align		4
.L_16:
        /*004c*/ 	.word	index@(_Z12diffuseOnGPUiPfS_S_ff)
        /*0050*/ 	.word	0x00000000


	//----- nvinfo : EIATTR_REGCOUNT
	.align		4
.L_17:
        /*0054*/ 	.byte	0x04, 0x2f
        /*0056*/ 	.short	(.L_19 - .L_18)
	.align		4
.L_18:
        /*0058*/ 	.word	index@(_Z11advectOnGPUiPfS_S_S_)
        /*005c*/ 	.word	0x0000001e


	//----- nvinfo : EIATTR_FRAME_SIZE
	.align		4
.L_19:
        /*0060*/ 	.byte	0x04, 0x11
        /*0062*/ 	.short	(.L_21 - .L_20)
	.align		4
.L_20:
        /*0064*/ 	.word	index@(_Z11advectOnGPUiPfS_S_S_)
        /*0068*/ 	.word	0x00000000


	//----- nvinfo : EIATTR_REGCOUNT
	.align		4
.L_21:
        /*006c*/ 	.byte	0x04, 0x2f
        /*006e*/ 	.short	(.L_23 - .L_22)
	.align		4
.L_22:
        /*0070*/ 	.word	index@(_Z33computeDivergenceAndPressureOnGPUPfS_S_S_)
        /*0074*/ 	.word	0x00000020


	//----- nvinfo : EIATTR_FRAME_SIZE
	.align		4
.L_23:
        /*0078*/ 	.byte	0x04, 0x11
        /*007a*/ 	.short	(.L_25 - .L_24)
	.align		4
.L_24:
        /*007c*/ 	.word	index@($__internal_2_$__cuda_sm20_rcp_rn_f32_slowpath)
        /*0080*/ 	.word	0x00000000


	//----- nvinfo : EIATTR_FRAME_SIZE
	.align		4
.L_25:
        /*0084*/ 	.byte	0x04, 0x11
        /*0086*/ 	.short	(.L_27 - .L_26)
	.align		4
.L_26:
        /*0088*/ 	.word	index@(_Z33computeDivergenceAndPressureOnGPUPfS_S_S_)
        /*008c*/ 	.word	0x00000000


	//----- nvinfo : EIATTR_REGCOUNT
	.align		4
.L_27:
        /*0090*/ 	.byte	0x04, 0x2f
        /*0092*/ 	.short	(.L_29 - .L_28)
	.align		4
.L_28:
        /*0094*/ 	.word	index@(_Z16lastProjectOnGPUPfS_S_)
        /*0098*/ 	.word	0x00000020


	//----- nvinfo : EIATTR_FRAME_SIZE
	.align		4
.L_29:
        /*009c*/ 	.byte	0x04, 0x11
        /*009e*/ 	.short	(.L_31 - .L_30)
	.align		4
.L_30:
        /*00a0*/ 	.word	index@($__internal_1_$__cuda_sm3x_div_rn_noftz_f32_slowpath)
        /*00a4*/ 	.word	0x00000000


	//----- nvinfo : EIATTR_FRAME_SIZE
	.align		4
.L_31:
        /*00a8*/ 	.byte	0x04, 0x11
        /*00aa*/ 	.short	(.L_33 - .L_32)
	.align		4
.L_32:
        /*00ac*/ 	.word	index@($__internal_0_$__cuda_sm20_rcp_rn_f32_slowpath)
        /*00b0*/ 	.word	0x00000000


	//----- nvinfo : EIATTR_FRAME_SIZE
	.align		4
.L_33:
        /*00b4*/ 	.byte	0x04, 0x11
        /*00b6*/ 	.short	(.L_35 - .L_34)
	.align		4
.L_34:
        /*00b8*/ 	.word	index@(_Z16lastProjectOnGPUPfS_S_)
        /*00bc*/ 	.word	0x00000000


	//----- nvinfo : EIATTR_MIN_STACK_SIZE
	.align		4
.L_35:
        /*00c0*/ 	.byte	0x04, 0x12
        /*00c2*/ 	.short	(.L_37 - .L_36)
	.align		4
.L_36:
        /*00c4*/ 	.word	index@(_Z16lastProjectOnGPUPfS_S_)
        /*00c8*/ 	.word	0x00000000


	//----- nvinfo : EIATTR_MIN_STACK_SIZE
	.align		4
.L_37:
        /*00cc*/ 	.byte	0x04, 0x12
        /*00ce*/ 	.short	(.L_39 - .L_38)
	.align		4
.L_38:
        /*00d0*/ 	.word	index@(_Z33computeDivergenceAndPressureOnGPUPfS_S_S_)
        /*00d4*/ 	.word	0x00000000


	//----- nvinfo : EIATTR_MIN_STACK_SIZE
	.align		4
.L_39:
        /*00d8*/ 	.byte	0x04, 0x12
        /*00da*/ 	.short	(.L_41 - .L_40)
	.align		4
.L_40:
        /*00dc*/ 	.word	index@(_Z11advectOnGPUiPfS_S_S_)
        /*00e0*/ 	.word	0x00000000


	//----- nvinfo : EIATTR_MIN_STACK_SIZE
	.align		4
.L_41:
        /*00e4*/ 	.byte	0x04, 0x12
        /*00e6*/ 	.short	(.L_43 - .L_42)
	.align		4
.L_42:
        /*00e8*/ 	.word	index@(_Z12diffuseOnGPUiPfS_S_ff)
        /*00ec*/ 	.word	0x00000000


	//----- nvinfo : EIATTR_MIN_STACK_SIZE
	.align		4
.L_43:
        /*00f0*/ 	.byte	0x04, 0x12
        /*00f2*/ 	.short	(.L_45 - .L_44)
	.align		4
.L_44:
        /*00f4*/ 	.word	index@(_Z15add_sourceOnGPUPfS_)
        /*00f8*/ 	.word	0x00000000


	//----- nvinfo : EIATTR_MIN_STACK_SIZE
	.align		4
.L_45:
        /*00fc*/ 	.byte	0x04, 0x12
        /*00fe*/ 	.short	(.L_47 - .L_46)
	.align		4
.L_46:
        /*0100*/ 	.word	index@(_Z11boundaryGPUiPf)
        /*0104*/ 	.word	0x00000000
.L_47:


//--------------------- .nv.compat                --------------------------
	.section	.nv.compat,"",@"SHT_CUDA_COMPAT_INFO"
	.align	4
        /*0000*/ 	.byte	0x02, 0x09, 0x00, 0x00, 0x02, 0x02, 0x01, 0x00, 0x02, 0x05, 0x05, 0x00, 0x03, 0x07, 0x01, 0x01
        /*0010*/ 	.byte	0x02, 0x03, 0x00, 0x00, 0x02, 0x06, 0x01, 0x00, 0x04, 0x0b, 0x08, 0x00, 0x01, 0x00, 0x00, 0x00
        /*0020*/ 	.byte	0x00, 0x00, 0x00, 0x00


//--------------------- .nv.info._Z16lastProjectOnGPUPfS_S_ --------------------------
	.section	.nv.info._Z16lastProjectOnGPUPfS_S_,"",@"SHT_CUDA_INFO"
	.sectionflags	@""
	.align	4


	//----- nvinfo : EIATTR_CUDA_API_VERSION
	.align		4
        /*0000*/ 	.byte	0x04, 0x37
        /*0002*/ 	.short	(.L_49 - .L_48)
.L_48:
        /*0004*/ 	.word	0x00000082


	//----- nvinfo : EIATTR_KPARAM_INFO
	.align		4
.L_49:
        /*0008*/ 	.byte	0x04, 0x17
        /*000a*/ 	.short	(.L_51 - .L_50)
.L_50:
        /*000c*/ 	.word	0x00000000
        /*0010*/ 	.short	0x0002
        /*0012*/ 	.short	0x0010
        /*0014*/ 	.byte	0x00, 0xf5, 0x21, 0x00


	//----- nvinfo : EIATTR_KPARAM_INFO
	.align		4
.L_51:
        /*0018*/ 	.byte	0x04, 0x17
        /*001a*/ 	.short	(.L_53 - .L_52)
.L_52:
        /*001c*/ 	.word	0x00000000
        /*0020*/ 	.short	0x0001
        /*0022*/ 	.short	0x0008
        /*0024*/ 	.byte	0x00, 0xf5, 0x21, 0x00


	//----- nvinfo : EIATTR_KPARAM_INFO
	.align		4
.L_53:
        /*0028*/ 	.byte	0x04, 0x17
        /*002a*/ 	.short	(.L_55 - .L_54)
.L_54:
        /*002c*/ 	.word	0x00000000
        /*0030*/ 	.short	0x0000
        /*0032*/ 	.short	0x0000
        /*0034*/ 	.byte	0x00, 0xf5, 0x21, 0x00


	//----- nvinfo : EIATTR_SPARSE_MMA_MASK
	.align		4
.L_55:
        /*0038*/ 	.byte	0x03, 0x50
        /*003a*/ 	.short	0x0000


	//----- nvinfo : EIATTR_MAXREG_COUNT
	.align		4
        /*003c*/ 	.byte	0x03, 0x1b
        /*003e*/ 	.short	0x00ff


	//----- nvinfo : EIATTR_MERCURY_ISA_VERSION
	.align		4
        /*0040*/ 	.byte	0x03, 0x5f
        /*0042*/ 	.short	0x0101


	//----- nvinfo : EIATTR_VRC_CTA_INIT_COUNT
	.align		4
        /*0044*/ 	.byte	0x02, 0x4a
	.zero		1
	.zero		1


	//----- nvinfo : EIATTR_EXIT_INSTR_OFFSETS
	.align		4
        /*0048*/ 	.byte	0x04, 0x1c
        /*004a*/ 	.short	(.L_57 - .L_56)


	//   ....[0]....
.L_56:
        /*004c*/ 	.word	0x000000c0


	//   ....[1]....
        /*0050*/ 	.word	0x00000670


	//----- nvinfo : EIATTR_CRS_STACK_SIZE
	.align		4
.L_57:
        /*0054*/ 	.byte	0x04, 0x1e
        /*0056*/ 	.short	(.L_59 - .L_58)
.L_58:
        /*0058*/ 	.word	0x00000000


	//----- nvinfo : EIATTR_CBANK_PARAM_SIZE
	.align		4
.L_59:
        /*005c*/ 	.byte	0x03, 0x19
        /*005e*/ 	.short	0x0018


	//----- nvinfo : EIATTR_PARAM_CBANK
	.align		4
        /*0060*/ 	.byte	0x04, 0x0a
        /*0062*/ 	.short	(.L_61 - .L_60)
	.align		4
.L_60:
        /*0064*/ 	.word	index@(.nv.constant0._Z16lastProjectOnGPUPfS_S_)
        /*0068*/ 	.short	0x0380
        /*006a*/ 	.short	0x0018


	//----- nvinfo : EIATTR_SW_WAR
	.align		4
.L_61:
        /*006c*/ 	.byte	0x04, 0x36
        /*006e*/ 	.short	(.L_63 - .L_62)
.L_62:
        /*0070*/ 	.word	0x00000008
.L_63:


//--------------------- .nv.info._Z33computeDivergenceAndPressureOnGPUPfS_S_S_ --------------------------
	.section	.nv.info._Z33computeDivergenceAndPressureOnGPUPfS_S_S_,"",@"SHT_CUDA_INFO"
	.sectionflags	@""
	.align	4


	//----- nvinfo : EIATTR_CUDA_API_VERSION
	.align		4
        /*0000*/ 	.byte	0x04, 0x37
        /*0002*/ 	.short	(.L_65 - .L_64)
.L_64:
        /*0004*/ 	.word	0x00000082


	//----- nvinfo : EIATTR_KPARAM_INFO
	.align		4
.L_65:
        /*0008*/ 	.byte	0x04, 0x17
        /*000a*/ 	.short	(.L_67 - .L_66)
.L_66:
        /*000c*/ 	.word	0x00000000
        /*0010*/ 	.short	0x0003
        /*0012*/ 	.short	0x0018
        /*0014*/ 	.byte	0x00, 0xf5, 0x21, 0x00


	//----- nvinfo : EIATTR_KPARAM_INFO
	.align		4
.L_67:
        /*0018*/ 	.byte	0x04, 0x17
        /*001a*/ 	.short	(.L_69 - .L_68)
.L_68:
        /*001c*/ 	.word	0x00000000
        /*0020*/ 	.short	0x0002
        /*0022*/ 	.short	0x0010
        /*0024*/ 	.byte	0x00, 0xf5, 0x21, 0x00


	//----- nvinfo : EIATTR_KPARAM_INFO
	.align		4
.L_69:
        /*0028*/ 	.byte	0x04, 0x17
        /*002a*/ 	.short	(.L_71 - .L_70)
.L_70:
        /*002c*/ 	.word	0x00000000
        /*0030*/ 	.short	0x0001
        /*0032*/ 	.short	0x0008
        /*0034*/ 	.byte	0x00, 0xf5, 0x21, 0x00


	//----- nvinfo : EIATTR_KPARAM_INFO
	.align		4
.L_71:
        /*0038*/ 	.byte	0x04, 0x17
        /*003a*/ 	.short	(.L_73 - .L_72)
.L_72:
        /*003c*/ 	.word	0x00000000
        /*0040*/ 	.short	0x0000
        /*0042*/ 	.short	0x0000
        /*0044*/ 	.byte	0x00, 0xf5, 0x21, 0x00


	//----- nvinfo : EIATTR_SPARSE_MMA_MASK
	.align		4
.L_73:
        /*0048*/ 	.byte	0x03, 0x50
        /*004a*/ 	.short	0x0000


	//----- nvinfo : EIATTR_MAXREG_COUNT
	.align		4
        /*004c*/ 	.byte	0x03, 0x1b
        /*004e*/ 	.short	0x00ff


	//----- nvinfo : EIATTR_MERCURY_ISA_VERSION
	.align		4
        /*0050*/ 	.byte	0x03, 0x5f
        /*0052*/ 	.short	0x0101


	//----- nvinfo : EIATTR_VRC_CTA_INIT_COUNT
	.align		4
        /*0054*/ 	.byte	0x02, 0x4a
	.zero		1
	.zero		1


	//----- nvinfo : EIATTR_EXIT_INSTR_OFFSETS
	.align		4
        /*0058*/ 	.byte	0x04, 0x1c
        /*005a*/ 	.short	(.L_75 - .L_74)


	//   ....[0]....
.L_74:
        /*005c*/ 	.word	0x000000c0


	//   ....[1]....
        /*0060*/ 	.word	0x000004a0


	//----- nvinfo : EIATTR_CRS_STACK_SIZE
	.align		4
.L_75:
        /*0064*/ 	.byte	0x04, 0x1e
        /*0066*/ 	.short	(.L_77 - .L_76)
.L_76:
        /*0068*/ 	.word	0x00000000


	//----- nvinfo : EIATTR_CBANK_PARAM_SIZE
	.align		4
.L_77:
        /*006c*/ 	.byte	0x03, 0x19
        /*006e*/ 	.short	0x0020


	//----- nvinfo : EIATTR_PARAM_CBANK
	.align		4
        /*0070*/ 	.byte	0x04, 0x0a
        /*0072*/ 	.short	(.L_79 - .L_78)
	.align		4
.L_78:
        /*0074*/ 	.word	index@(.nv.constant0._Z33computeDivergenceAndPressureOnGPUPfS_S_S_)
        /*0078*/ 	.short	0x0380
        /*007a*/ 	.short	0x0020


	//----- nvinfo : EIATTR_SW_WAR
	.align		4
.L_79:
        /*007c*/ 	.byte	0x04, 0x36
        /*007e*/ 	.short	(.L_81 - .L_80)
.L_80:
        /*0080*/ 	.word	0x00000008
.L_81:


//--------------------- .nv.info._Z11advectOnGPUiPfS_S_S_ --------------------------
	.section	.nv.info._Z11advectOnGPUiPfS_S_S_,"",@"SHT_CUDA_INFO"
	.sectionflags	@""
	.align	4


	//----- nvinfo : EIATTR_CUDA_API_VERSION
	.align		4
        /*0000*/ 	.byte	0x04, 0x37
        /*0002*/ 	.short	(.L_83 - .L_82)
.L_82:
        /*0004*/ 	.word	0x00000082


	//----- nvinfo : EIATTR_KPARAM_INFO
	.align		4
.L_83:
        /*0008*/ 	.byte	0x04, 0x17
        /*000a*/ 	.short	(.L_85 - .L_84)
.L_84:
        /*000c*/ 	.word	0x00000000
        /*0010*/ 	.short	0x0004
        /*0012*/ 	.short	0x0020
        /*0014*/ 	.byte	0x00, 0xf5, 0x21, 0x00


	//----- nvinfo : EIATTR_KPARAM_INFO
	.align		4
.L_85:
        /*0018*/ 	.byte	0x04, 0x17
        /*001a*/ 	.short	(.L_87 - .L_86)
.L_86:
        /*001c*/ 	.word	0x00000000
        /*0020*/ 	.short	0x0003
        /*0022*/ 	.short	0x0018
        /*0024*/ 	.byte	0x00, 0xf5, 0x21, 0x00


	//----- nvinfo : EIATTR_KPARAM_INFO
	.align		4
.L_87:
        /*0028*/ 	.byte	0x04, 0x17
        /*002a*/ 	.short	(.L_89 - .L_88)
.L_88:
        /*002c*/ 	.word	0x00000000
        /*0030*/ 	.short	0x0002
        /*0032*/ 	.short	0x0010
        /*0034*/ 	.byte	0x00, 0xf5, 0x21, 0x00


	//----- nvinfo : EIATTR_KPARAM_INFO
	.align		4
.L_89:
        /*0038*/ 	.byte	0x04, 0x17
        /*003a*/ 	.short	(.L_91 - .L_90)
.L_90:
        /*003c*/ 	.word	0x00000000
        /*0040*/ 	.short	0x0001
        /*0042*/ 	.short	0x0008
        /*0044*/ 	.byte	0x00, 0xf5, 0x21, 0x00


	//----- nvinfo : EIATTR_KPARAM_INFO
	.align		4
.L_91:
        /*0048*/ 	.byte	0x04, 0x17
        /*004a*/ 	.short	(.L_93 - .L_92)
.L_92:
        /*004c*/ 	.word	0x00000000
        /*0050*/ 	.short	0x0000
        /*0052*/ 	.short	0x0000
        /*0054*/ 	.byte	0x00, 0xf0, 0x11, 0x00


	//----- nvinfo : EIATTR_SPARSE_MMA_MASK
	.align		4
.L_93:
        /*0058*/ 	.byte	0x03, 0x50
        /*005a*/ 	.short	0x0000


	//----- nvinfo : EIATTR_MAXREG_COUNT
	.align		4
        /*005c*/ 	.byte	0x03, 0x1b
        /*005e*/ 	.short	0x00ff


	//----- nvinfo : EIATTR_MERCURY_ISA_VERSION
	.align		4
        /*0060*/ 	.byte	0x03, 0x5f
        /*0062*/ 	.short	0x0101


	//----- nvinfo : EIATTR_VRC_CTA_INIT_COUNT
	.align		4
        /*0064*/ 	.byte	0x02, 0x4a
	.zero		1
	.zero		1


	//----- nvinfo : EIATTR_EXIT_INSTR_OFFSETS
	.align		4
        /*0068*/ 	.byte	0x04, 0x1c
        /*006a*/ 	.short	(.L_95 - .L_94)


	//   ....[0]....
.L_94:
        /*006c*/ 	.word	0x000000c0


	//   ....[1]....
        /*0070*/ 	.word	0x00000570


	//----- nvinfo : EIATTR_CRS_STACK_SIZE
	.align		4
.L_95:
        /*0074*/ 	.byte	0x04, 0x1e
        /*0076*/ 	.short	(.L_97 - .L_96)
.L_96:
        /*0078*/ 	.word	0x00000000


	//----- nvinfo : EIATTR_CBANK_PARAM_SIZE
	.align		4
.L_97:
        /*007c*/ 	.byte	0x03, 0x19
        /*007e*/ 	.short	0x0028


	//----- nvinfo : EIATTR_PARAM_CBANK
	.align		4
        /*0080*/ 	.byte	0x04, 0x0a
        /*0082*/ 	.short	(.L_99 - .L_98)
	.align		4
.L_98:
        /*0084*/ 	.word	index@(.nv.constant0._Z11advectOnGPUiPfS_S_S_)
        /*0088*/ 	.short	0x0380
        /*008a*/ 	.short	0x0028


	//----- nvinfo : EIATTR_SW_WAR
	.align		4
.L_99:
        /*008c*/ 	.byte	0x04, 0x36
        /*008e*/ 	.short	(.L_101 - .L_100)
.L_100:
        /*0090*/ 	.word	0x00000008
.L_101:


//--------------------- .nv.info._Z12diffuseOnGPUiPfS_S_ff --------------------------
	.section	.nv.info._Z12diffuseOnGPUiPfS_S_ff,"",@"SHT_CUDA_INFO"
	.sectionflags	@""
	.align	4


	//----- nvinfo : EIATTR_CUDA_API_VERSION
	.align		4
        /*0000*/ 	.byte	0x04, 0x37
        /*0002*/ 	.short	(.L_103 - .L_102)
.L_102:
        /*0004*/ 	.word	0x00000082


	//----- nvinfo : EIATTR_KPARAM_INFO
	.align		4
.L_103:
        /*0008*/ 	.byte	0x04, 0x17
        /*000a*/ 	.short	(.L_105 - .L_104)
.L_104:
        /*000c*/ 	.word	0x00000000
        /*0010*/ 	.short	0x0005
        /*0012*/ 	.short	0x0024
        /*0014*/ 	.byte	0x00, 0xf0, 0x11, 0x00


	//----- nvinfo : EIATTR_KPARAM_INFO
	.align		4
.L_105:
        /*0018*/ 	.byte	0x04, 0x17
        /*001a*/ 	.short	(.L_107 - .L_106)
.L_106:
        /*001c*/ 	.word	0x00000000
        /*0020*/ 	.short	0x0004
        /*0022*/ 	.short	0x0020
        /*0024*/ 	.byte	0x00, 0xf0, 0x11, 0x00


	//----- nvinfo : EIATTR_KPARAM_INFO
	.align		4
.L_107:
        /*0028*/ 	.byte	0x04, 0x17
        /*002a*/ 	.short	(.L_109 - .L_108)
.L_108:
        /*002c*/ 	.word	0x00000000
        /*0030*/ 	.short	0x0003
        /*0032*/ 	.short	0x0018
        /*0034*/ 	.byte	0x00, 0xf5, 0x21, 0x00


	//----- nvinfo : EIATTR_KPARAM_INFO
	.align		4
.L_109:
        /*0038*/ 	.byte	0x04, 0x17
        /*003a*/ 	.short	(.L_111 - .L_110)
.L_110:
        /*003c*/ 	.word	0x00000000
        /*0040*/ 	.short	0x0002
        /*0042*/ 	.short	0x0010
        /*0044*/ 	.byte	0x00, 0xf5, 0x21, 0x00


	//----- nvinfo : EIATTR_KPARAM_INFO
	.align		4
.L_111:
        /*0048*/ 	.byte	0x04, 0x17
        /*004a*/ 	.short	(.L_113 - .L_112)
.L_112:
        /*004c*/ 	.word	0x00000000
        /*0050*/ 	.short	0x0001
        /*0052*/ 	.short	0x0008
        /*0054*/ 	.byte	0x00, 0xf5, 0x21, 0x00


	//----- nvinfo : EIATTR_KPARAM_INFO
	.align		4
.L_113:
        /*0058*/ 	.byte	0x04, 0x17
        /*005a*/ 	.short	(.L_115 - .L_114)
.L_114:
        /*005c*/ 	.word	0x00000000
        /*0060*/ 	.short	0x0000
        /*0062*/ 	.short	0x0000
        /*0064*/ 	.byte	0x00, 0xf0, 0x11, 0x00


	//----- nvinfo : EIATTR_SPARSE_MMA_MASK
	.align		4
.L_115:
        /*0068*/ 	.byte	0x03, 0x50
        /*006a*/ 	.short	0x0000


	//----- nvinfo : EIATTR_MAXREG_COUNT
	.align		4
        /*006c*/ 	.byte	0x03, 0x1b
        /*006e*/ 	.short	0x00ff


	//----- nvinfo : EIATTR_MERCURY_ISA_VERSION
	.align		4
        /*0070*/ 	.byte	0x03, 0x5f
        /*0072*/ 	.short	0x0101


	//----- nvinfo : EIATTR_VRC_CTA_INIT_COUNT
	.align		4
        /*0074*/ 	.byte	0x02, 0x4a
	.zero		1
	.zero		1


	//----- nvinfo : EIATTR_EXIT_INSTR_OFFSETS
	.align		4
        /*0078*/ 	.byte	0x04, 0x1c
        /*007a*/ 	.short	(.L_117 - .L_116)


	//   ....[0]....
.L_116:
        /*007c*/ 	.word	0x000000c0


	//   ....[1]....
        /*0080*/ 	.word	0x00000480


	//----- nvinfo : EIATTR_CRS_STACK_SIZE
	.align		4
.L_117:
        /*0084*/ 	.byte	0x04, 0x1e
        /*0086*/ 	.short	(.L_119 - .L_118)
.L_118:
        /*0088*/ 	.word	0x00000000


	//----- nvinfo : EIATTR_CBANK_PARAM_SIZE
	.align		4
.L_119:
        /*008c*/ 	.byte	0x03, 0x19
        /*008e*/ 	.short	0x0028


	//----- nvinfo : EIATTR_PARAM_CBANK
	.align		4
        /*0090*/ 	.byte	0x04, 0x0a
        /*0092*/ 	.short	(.L_121 - .L_120)
	.align		4
.L_120:
        /*0094*/ 	.word	index@(.nv.constant0._Z12diffuseOnGPUiPfS_S_ff)
        /*0098*/ 	.short	0x0380
        /*009a*/ 	.short	0x0028


	//----- nvinfo : EIATTR_SW_WAR
	.align		4
.L_121:
        /*009c*/ 	.byte	0x04, 0x36
        /*009e*/ 	.short	(.L_123 - .L_122)
.L_122:
        /*00a0*/ 	.word	0x00000008
.L_123:


//--------------------- .nv.info._Z15add_sourceOnGPUPfS_ --------------------------
	.section	.nv.info._Z15add_sourceOnGPUPfS_,"",@"SHT_CUDA_INFO"
	.sectionflags	@""
	.align	4


	//----- nvinfo : EIATTR_CUDA_API_VERSION
	.align		4
        /*0000*/ 	.byte	0x04, 0x37
        /*0002*/ 	.short	(.L_125 - .L_124)
.L_124:
        /*0004*/ 	.word	0x00000082


	//----- nvinfo : EIATTR_KPARAM_INFO
	.align		4
.L_125:
        /*0008*/ 	.byte	0x04, 0x17
        /*000a*/ 	.short	(.L_127 - .L_126)
.L_126:
        /*000c*/ 	.word	0x00000000
        /*0010*/ 	.short	0x0001
        /*0012*/ 	.short	0x0008
        /*0014*/ 	.byte	0x00, 0xf5, 0x21, 0x00


	//----- nvinfo : EIATTR_KPARAM_INFO
	.align		4
.L_127:
        /*0018*/ 	.byte	0x04, 0x17
        /*001a*/ 	.short	(.L_129 - .L_128)
.L_128:
        /*001c*/ 	.word	0x00000000
        /*0020*/ 	.short	0x0000
        /*0022*/ 	.short	0x0000
        /*0024*/ 	.byte	0x00, 0xf5, 0x21, 0x00


	//----- nvinfo : EIATTR_SPARSE_MMA_MASK
	.align		4
.L_129:
        /*0028*/ 	.byte	0x03, 0x50
        /*002a*/ 	.short	0x0000


	//----- nvinfo : EIATTR_MAXREG_COUNT
	.align		4
        /*002c*/ 	.byte	0x03, 0x1b
        /*002e*/ 	.short	0x00ff


	//----- nvinfo : EIATTR_MERCURY_ISA_VERSION
	.align		4
        /*0030*/ 	.byte	0x03, 0x5f
        /*0032*/ 	.short	0x0101


	//----- nvinfo : EIATTR_VRC_CTA_INIT_COUNT
	.align		4
        /*0034*/ 	.byte	0x02, 0x4a
	.zero		1
	.zero		1


	//----- nvinfo : EIATTR_EXIT_INSTR_OFFSETS
	.align		4
        /*0038*/ 	.byte	0x04, 0x1c
        /*003a*/ 	.short	(.L_131 - .L_130)


	//   ....[0]....
.L_130:
        /*003c*/ 	.word	0x000000c0


	//   ....[1]....
        /*0040*/ 	.word	0x000002e0


	//----- nvinfo : EIATTR_CRS_STACK_SIZE
	.align		4
.L_131:
        /*0044*/ 	.byte	0x04, 0x1e
        /*0046*/ 	.short	(.L_133 - .L_132)
.L_132:
        /*0048*/ 	.word	0x00000000


	//----- nvinfo : EIATTR_CBANK_PARAM_SIZE
	.align		4
.L_133:
        /*004c*/ 	.byte	0x03, 0x19
        /*004e*/ 	.short	0x0010


	//----- nvinfo : EIATTR_PARAM_CBANK
	.align		4
        /*0050*/ 	.byte	0x04, 0x0a
        /*0052*/ 	.short	(.L_135 - .L_134)
	.align		4
.L_134:
        /*0054*/ 	.word	index@(.nv.constant0._Z15add_sourceOnGPUPfS_)
        /*0058*/ 	.short	0x0380
        /*005a*/ 	.short	0x0010


	//----- nvinfo : EIATTR_SW_WAR
	.align		4
.L_135:
        /*005c*/ 	.byte	0x04, 0x36
        /*005e*/ 	.short	(.L_137 - .L_136)
.L_136:
        /*0060*/ 	.word	0x00000008
.L_137:


//--------------------- .nv.info._Z11boundaryGPUiPf --------------------------
	.section	.nv.info._Z11boundaryGPUiPf,"",@"SHT_CUDA_INFO"
	.sectionflags	@""
	.align	4


	//----- nvinfo : EIATTR_CUDA_API_VERSION
	.align		4
        /*0000*/ 	.byte	0x04, 0x37
        /*0002*/ 	.short	(.L_139 - .L_138)
.L_138:
        /*0004*/ 	.word	0x00000082


	//----- nvinfo : EIATTR_KPARAM_INFO
	.align		4
.L_139:
        /*0008*/ 	.byte	0x04, 0x17
        /*000a*/ 	.short	(.L_141 - .L_140)
.L_140:
        /*000c*/ 	.word	0x00000000
        /*0010*/ 	.short	0x0001
        /*0012*/ 	.short	0x0008
        /*0014*/ 	.byte	0x00, 0xf5, 0x21, 0x00


	//----- nvinfo : EIATTR_KPARAM_INFO
	.align		4
.L_141:
        /*0018*/ 	.byte	0x04, 0x17
        /*001a*/ 	.short	(.L_143 - .L_142)
.L_142:
        /*001c*/ 	.word	0x00000000
        /*0020*/ 	.short	0x0000
        /*0022*/ 	.short	0x0000
        /*0024*/ 	.byte	0x00, 0xf0, 0x11, 0x00


	//----- nvinfo : EIATTR_SPARSE_MMA_MASK
	.align		4
.L_143:
        /*0028*/ 	.byte	0x03, 0x50
        /*002a*/ 	.short	0x0000


	//----- nvinfo : EIATTR_MAXREG_COUNT
	.align		4
        /*002c*/ 	.byte	0x03, 0x1b
        /*002e*/ 	.short	0x00ff


	//----- nvinfo : EIATTR_NUM_BARRIERS
	.align		4
        /*0030*/ 	.byte	0x02, 0x4c
        /*0032*/ 	.byte	0x01
	.zero		1


	//----- nvinfo : EIATTR_MERCURY_ISA_VERSION
	.align		4
        /*0034*/ 	.byte	0x03, 0x5f
        /*0036*/ 	.short	0x0101


	//----- nvinfo : EIATTR_VRC_CTA_INIT_COUNT
	.align		4
        /*0038*/ 	.byte	0x02, 0x4a
	.zero		1
	.zero		1


	//----- nvinfo : EIATTR_EXIT_INSTR_OFFSETS
	.align		4
        /*003c*/ 	.byte	0x04, 0x1c
        /*003e*/ 	.short	(.L_145 - .L_144)


	//   ....[0]....
.L_144:
        /*0040*/ 	.word	0x00000620


	//   ....[1]....
        /*0044*/ 	.word	0x000006b0


	//   ....[2]....
        /*0048*/ 	.word	0x00000bd0


	//   ....[3]....
        /*004c*/ 	.word	0x00000be0


	//   ....[4]....
        /*0050*/ 	.word	0x00000ca0


	//   ....[5]....
        /*0054*/ 	.word	0x00000cc0


	//   ....[6]....
        /*0058*/ 	.word	0x000013d0


	//   ....[7]....
        /*005c*/ 	.word	0x000014c0


	//----- nvinfo : EIATTR_CRS_STACK_SIZE
	.align		4
.L_145:
        /*0060*/ 	.byte	0x04, 0x1e
        /*0062*/ 	.short	(.L_147 - .L_146)
.L_146:
        /*0064*/ 	.word	0x00000000


	//----- nvinfo : EIATTR_CBANK_PARAM_SIZE
	.align		4
.L_147:
        /*0068*/ 	.byte	0x03, 0x19
        /*006a*/ 	.short	0x0010


	//----- nvinfo : EIATTR_PARAM_CBANK
	.align		4
        /*006c*/ 	.byte	0x04, 0x0a
        /*006e*/ 	.short	(.L_149 - .L_148)
	.align		4
.L_148:
        /*0070*/ 	.word	index@(.nv.constant0._Z11boundaryGPUiPf)
        /*0074*/ 	.short	0x0380
        /*0076*/ 	.short	0x0010


	//----- nvinfo : EIATTR_SW_WAR
	.align		4
.L_149:
        /*0078*/ 	.byte	0x04, 0x36
        /*007a*/ 	.short	(.L_151 - .L_150)
.L_150:
        /*007c*/ 	.word	0x00000008
.L_151:


//--------------------- .nv.callgraph             --------------------------
	.section	.nv.callgraph,"",@"SHT_CUDA_CALLGRAPH"
	.align	4
	.sectionentsize	8
	.align		4
        /*0000*/ 	.word	0x00000000
	.align		4
        /*0004*/ 	.word	0xffffffff
	.align		4
        /*0008*/ 	.word	0x00000000
	.align		4
        /*000c*/ 	.word	0xfffffffe
	.align		4
        /*0010*/ 	.word	0x00000000
	.align		4
        /*0014*/ 	.word	0xfffffffd
	.align		4
        /*0018*/ 	.word	0x00000000
	.align		4
        /*001c*/ 	.word	0xfffffffc


//--------------------- .nv.constant3             --------------------------
	.section	.nv.constant3,"a",@progbits
	.align	4
.nv.constant3:
	.type		N,@object
	.size		N,(DT - N)
N:
	.zero		4
	.type		DT,@object
	.size		DT,(VIS - DT)
DT:
	.zero		4
	.type		VIS,@object
	.size		VIS,(DIFF - VIS)
VIS:
	.zero		4
	.type		DIFF,@object
	.size		DIFF,(.L_3 - DIFF)
DIFF:
	.zero		4
.L_3:


//--------------------- .text._Z16lastProjectOnGPUPfS_S_ --------------------------
	.section	.text._Z16lastProjectOnGPUPfS_S_,"ax",@progbits
	.align	128
        .global         _Z16lastProjectOnGPUPfS_S_
        .type           _Z16lastProjectOnGPUPfS_S_,@function
        .size           _Z16lastProjectOnGPUPfS_S_,(.L_x_105 - _Z16lastProjectOnGPUPfS_S_)
        .other          _Z16lastProjectOnGPUPfS_S_,@"STO_CUDA_ENTRY STV_DEFAULT"
_Z16lastProjectOnGPUPfS_S_:
.text._Z16lastProjectOnGPUPfS_S_:
[----:B------:R-:W-:Y:S01]  /*0000*/  LDC R1, c[0x0][0x37c] ;  /* 0x0000df00ff017b82 */ /* 0x000fe20000000800 */
[----:B------:R-:W0:Y:S07]  /*0010*/  S2R R16, SR_TID.Y ;  /* 0x0000000000107919 */ /* 0x000e2e0000002200 */
[----:B------:R-:W1:Y:S01]  /*0020*/  LDC R17, c[0x0][0x360] ;  /* 0x0000d800ff117b82 */ /* 0x000e620000000800 */
[----:B------:R-:W1:Y:S07]  /*0030*/  S2R R14, SR_TID.X ;  /* 0x00000000000e7919 */ /* 0x000e6e0000002100 */
[----:B------:R-:W0:Y:S08]  /*0040*/  S2UR UR5, SR_CTAID.Y ;  /* 0x00000000000579c3 */ /* 0x000e300000002600 */
[----:B------:R-:W0:Y:S08]  /*0050*/  LDC R19, c[0x0][0x364] ;  /* 0x0000d900ff137b82 */ /* 0x000e300000000800 */
[----:B------:R-:W2:Y:S08]  /*0060*/  LDC R0, c[0x3][RZ] ;  /* 0x00c00000ff007b82 */ /* 0x000eb00000000800 */
[----:B------:R-:W1:Y:S01]  /*0070*/  S2UR UR4, SR_CTAID.X ;  /* 0x00000000000479c3 */ /* 0x000e620000002500 */
[----:B0-----:R-:W-:-:S02]  /*0080*/  IMAD R16, R19, UR5, R16 ;  /* 0x0000000513107c24 */ /* 0x001fc4000f8e0210 */
[----:B--2---:R-:W-:-:S05]  /*0090*/  VIADD R15, R0, 0x2 ;  /* 0x00000002000f7836 */ /* 0x004fca0000000000 */
[----:B------:R-:W-:Y:S01]  /*00a0*/  ISETP.GE.AND P0, PT, R16, R15, PT ;  /* 0x0000000f1000720c */ /* 0x000fe20003f06270 */
[----:B-1----:R-:W-:-:S12]  /*00b0*/  IMAD R14, R17, UR4, R14 ;  /* 0x00000004110e7c24 */ /* 0x002fd8000f8e020e */
[----:B------:R-:W-:Y:S05]  /*00c0*/  @P0 EXIT ;  /* 0x000000000000094d */ /* 0x000fea0003800000 */
[----:B------:R-:W-:-:S05]  /*00d0*/  I2FP.F32.S32 R0, R0 ;  /* 0x0000000000007245 */ /* 0x000fca0000201400 */
[----:B------:R-:W-:-:S05]  /*00e0*/  VIADD R2, R0, 0x1800000 ;  /* 0x0180000000027836 */ /* 0x000fca0000000000 */
[----:B------:R-:W-:-:S04]  /*00f0*/  LOP3.LUT R2, R2, 0x7f800000, RZ, 0xc0, !PT ;  /* 0x7f80000002027812 */ /* 0x000fc800078ec0ff */
[----:B------:R-:W-:-:S13]  /*0100*/  ISETP.GT.U32.AND P0, PT, R2, 0x1ffffff, PT ;  /* 0x01ffffff0200780c */ /* 0x000fda0003f04070 */
[----:B------:R-:W-:Y:S05]  /*0110*/  @P0 BRA `(.L_x_0) ;  /* 0x00000000000c0947 */ /* 0x000fea0003800000 */
[----:B------:R-:W-:-:S07]  /*0120*/  MOV R2, 0x140 ;  /* 0x0000014000027802 */ /* 0x000fce0000000f00 */
[----:B------:R-:W-:Y:S05]  /*0130*/  CALL.REL.NOINC `($__internal_0_$__cuda_sm20_rcp_rn_f32_slowpath) ;  /* 0x0000000400507944 */ /* 0x000fea0003c00000 */
[----:B------:R-:W-:Y:S05]  /*0140*/  BRA `(.L_x_1) ;  /* 0x0000000000107947 */ /* 0x000fea0003800000 */
.L_x_0:
[----:B------:R-:W0:Y:S02]  /*0150*/  MUFU.RCP R25, R0 ;  /* 0x0000000000197308 */ /* 0x000e240000001000 */
[----:B0-----:R-:W-:-:S04]  /*0160*/  FFMA R2, R0, R25, -1 ;  /* 0xbf80000000027423 */ /* 0x001fc80000000019 */
[----:B------:R-:W-:-:S04]  /*0170*/  FADD.FTZ R2, -R2, -RZ ;  /* 0x800000ff02027221 */ /* 0x000fc80000010100 */
[----:B------:R-:W-:-:S07]  /*0180*/  FFMA R25, R25, R2, R25 ;  /* 0x0000000219197223 */ /* 0x000fce0000000019 */
.L_x_1:
[----:B------:R-:W0:Y:S01]  /*0190*/  LDCU UR4, c[0x0][0x370] ;  /* 0x00006e00ff0477ac */ /* 0x000e220008000800 */
[----:B------:R-:W1:Y:S01]  /*01a0*/  LDCU UR5, c[0x0][0x374] ;  /* 0x00006e80ff0577ac */ /* 0x000e620008000800 */
[----:B------:R-:W2:Y:S01]  /*01b0*/  LDCU.64 UR6, c[0x0][0x358] ;  /* 0x00006b00ff0677ac */ /* 0x000ea20008000a00 */
[----:B------:R-:W3:Y:S01]  /*01c0*/  LDCU UR8, c[0x3][URZ] ;  /* 0x00c00000ff0877ac */ /* 0x000ee20008000800 */
[----:B0-----:R-:W-:Y:S02]  /*01d0*/  IMAD R17, R17, UR4, RZ ;  /* 0x0000000411117c24 */ /* 0x001fe4000f8e02ff */
[----:B-12---:R-:W-:-:S07]  /*01e0*/  IMAD R19, R19, UR5, RZ ;  /* 0x0000000513137c24 */ /* 0x006fce000f8e02ff */
.L_x_11:
[----:B------:R-:W-:Y:S01]  /*01f0*/  ISETP.GE.AND P0, PT, R14, R15, PT ;  /* 0x0000000f0e00720c */ /* 0x000fe20003f06270 */
[----:B------:R-:W-:-:S12]  /*0200*/  BSSY.RECONVERGENT B0, `(.L_x_2) ;  /* 0x0000043000007945 */ /* 0x000fd80003800200 */
[----:B012-4-:R-:W-:Y:S05]  /*0210*/  @P0 BRA `(.L_x_3) ;  /* 0x0000000400040947 */ /* 0x017fea0003800000 */
[----:B------:R-:W0:Y:S01]  /*0220*/  LDC R18, c[0x3][RZ] ;  /* 0x00c00000ff127b82 */ /* 0x000e220000000800 */
[----:B------:R-:W-:Y:S02]  /*0230*/  IMAD R20, R15, R16, RZ ;  /* 0x000000100f147224 */ /* 0x000fe400078e02ff */
[----:B------:R-:W-:-:S05]  /*0240*/  IMAD.MOV.U32 R21, RZ, RZ, R14 ;  /* 0x000000ffff157224 */ /* 0x000fca00078e000e */
[----:B------:R-:W1:Y:S08]  /*0250*/  LDC.64 R4, c[0x0][0x390] ;  /* 0x0000e400ff047b82 */ /* 0x000e700000000a00 */
[----:B------:R-:W2:Y:S08]  /*0260*/  LDC.64 R6, c[0x0][0x380] ;  /* 0x0000e000ff067b82 */ /* 0x000eb00000000a00 */
[----:B------:R-:W4:Y:S02]  /*0270*/  LDC.64 R8, c[0x0][0x388] ;  /* 0x0000e200ff087b82 */ /* 0x000f240000000a00 */
.L_x_10:
[CC--:B------:R-:W-:Y:S01]  /*0280*/  VIMNMX R0, PT, PT, R21.reuse, R16.reuse, PT ;  /* 0x0000001015007248 */ /* 0x0c0fe20003fe0100 */
[----:B------:R-:W-:Y:S01]  /*0290*/  BSSY.RECONVERGENT B1, `(.L_x_4) ;  /* 0x0000036000017945 */ /* 0x000fe20003800200 */
[----:B---3--:R-:W-:Y:S02]  /*02a0*/  VIMNMX R2, PT, PT, R21, R16, !PT ;  /* 0x0000001015027248 */ /* 0x008fe40007fe0100 */
[----:B------:R-:W-:-:S04]  /*02b0*/  ISETP.GE.AND P0, PT, R0, 0x1, PT ;  /* 0x000000010000780c */ /* 0x000fc80003f06270 */
[----:B---3--:R-:W-:-:S13]  /*02c0*/  ISETP.GT.OR P0, PT, R2, UR8, !P0 ;  /* 0x0000000802007c0c */ /* 0x008fda000c704670 */
[----:B------:R-:W-:Y:S05]  /*02d0*/  @P0 BRA `(.L_x_5) ;  /* 0x0000000000c40947 */ /* 0x000fea0003800000 */
[----:B------:R-:W-:-:S04]  /*02e0*/  IMAD.IADD R23, R20, 0x1, R21 ;  /* 0x0000000114177824 */ /* 0x000fc800078e0215 */
[----:B-1----:R-:W-:-:S05]  /*02f0*/  IMAD.WIDE R10, R23, 0x4, R4 ;  /* 0x00000004170a7825 */ /* 0x002fca00078e0204 */
[----:B------:R-:W3:Y:S04]  /*0300*/  LDG.E R0, desc[UR6][R10.64+0x4] ;  /* 0x000004060a007981 */ /* 0x000ee8000c1e1900 */
[----:B------:R-:W3:Y:S01]  /*0310*/  LDG.E R3, desc[UR6][R10.64+-0x4] ;  /* 0xfffffc060a037981 */ /* 0x000ee2000c1e1900 */
[----:B------:R-:W1:Y:S01]  /*0320*/  MUFU.RCP R2, R25 ;  /* 0x0000001900027308 */ /* 0x000e620000001000 */
[----:B------:R-:W-:Y:S01]  /*0330*/  BSSY.RECONVERGENT B2, `(.L_x_6) ;  /* 0x000000e000027945 */ /* 0x000fe20003800200 */
[----:B---3--:R-:W-:Y:S01]  /*0340*/  FADD R0, R0, -R3 ;  /* 0x8000000300007221 */ /* 0x008fe20000000000 */
[----:B-1----:R-:W-:-:S03]  /*0350*/  FFMA R3, R2, -R25, 1 ;  /* 0x3f80000002037423 */ /* 0x002fc60000000819 */
[----:B------:R-:W-:Y:S01]  /*0360*/  FMUL R0, R0, 0.5 ;  /* 0x3f00000000007820 */ /* 0x000fe20000400000 */
[----:B------:R-:W-:-:S03]  /*0370*/  FFMA R3, R2, R3, R2 ;  /* 0x0000000302037223 */ /* 0x000fc60000000002 */
[----:B------:R-:W1:Y:S01]  /*0380*/  FCHK P0, R0, R25 ;  /* 0x0000001900007302 */ /* 0x000e620000000000 */
[----:B------:R-:W-:-:S04]  /*0390*/  FFMA R2, R0, R3, RZ ;  /* 0x0000000300027223 */ /* 0x000fc800000000ff */
[----:B------:R-:W-:-:S04]  /*03a0*/  FFMA R12, R2, -R25, R0 ;  /* 0x80000019020c7223 */ /* 0x000fc80000000000 */
[----:B------:R-:W-:Y:S01]  /*03b0*/  FFMA R12, R3, R12, R2 ;  /* 0x0000000c030c7223 */ /* 0x000fe20000000002 */
[----:B-1----:R-:W-:Y:S06]  /*03c0*/  @!P0 BRA `(.L_x_7) ;  /* 0x0000000000108947 */ /* 0x002fec0003800000 */
[----:B------:R-:W-:Y:S01]  /*03d0*/  IMAD.MOV.U32 R3, RZ, RZ, R25 ;  /* 0x000000ffff037224 */ /* 0x000fe200078e0019 */
[----:B------:R-:W-:-:S07]  /*03e0*/  MOV R2, 0x400 ;  /* 0x0000040000027802 */ /* 0x000fce0000000f00 */
[----:B0-2-4-:R-:W-:Y:S05]  /*03f0*/  CALL.REL.NOINC `($__internal_1_$__cuda_sm3x_div_rn_noftz_f32_slowpath) ;  /* 0x0000000400707944 */ /* 0x015fea0003c00000 */
[----:B------:R-:W-:-:S07]  /*0400*/  IMAD.MOV.U32 R12, RZ, RZ, R0 ;  /* 0x000000ffff0c7224 */ /* 0x000fce00078e0000 */
.L_x_7:
[----:B------:R-:W-:Y:S05]  /*0410*/  BSYNC.RECONVERGENT B2 ;  /* 0x0000000000027941 */ /* 0x000fea0003800200 */
.L_x_6:
[----:B--2---:R-:W-:-:S05]  /*0420*/  IMAD.WIDE R2, R23, 0x4, R6 ;  /* 0x0000000417027825 */ /* 0x004fca00078e0206 */
[----:B------:R-:W2:Y:S01]  /*0430*/  LDG.E R13, desc[UR6][R2.64] ;  /* 0x00000006020d7981 */ /* 0x000ea2000c1e1900 */
[----:B0-----:R-:W-:Y:S01]  /*0440*/  IADD3 R29, PT, PT, R23, -0x2, -R18 ;  /* 0xfffffffe171d7810 */ /* 0x001fe20007ffe812 */
[----:B------:R-:W-:-:S04]  /*0450*/  IMAD.WIDE R10, R15, 0x4, R10 ;  /* 0x000000040f0a7825 */ /* 0x000fc800078e020a */
[----:B--2---:R-:W-:Y:S01]  /*0460*/  FADD R27, R13, -R12 ;  /* 0x8000000c0d1b7221 */ /* 0x004fe20000000000 */
[----:B------:R-:W-:-:S04]  /*0470*/  IMAD.WIDE R12, R29, 0x4, R4 ;  /* 0x000000041d0c7825 */ /* 0x000fc800078e0204 */
[----:B------:R0:W-:Y:S04]  /*0480*/  STG.E desc[UR6][R2.64], R27 ;  /* 0x0000001b02007986 */ /* 0x0001e8000c101906 */
[----:B------:R-:W2:Y:S04]  /*0490*/  LDG.E R10, desc[UR6][R10.64] ;  /* 0x000000060a0a7981 */ /* 0x000ea8000c1e1900 */
[----:B------:R-:W2:Y:S01]  /*04a0*/  LDG.E R13, desc[UR6][R12.64] ;  /* 0x000000060c0d7981 */ /* 0x000ea2000c1e1900 */
[----:B------:R-:W1:Y:S01]  /*04b0*/  MUFU.RCP R22, R25 ;  /* 0x0000001900167308 */ /* 0x000e620000001000 */
[----:B------:R-:W-:Y:S01]  /*04c0*/  BSSY.RECONVERGENT B2, `(.L_x_8) ;  /* 0x000000e000027945 */ /* 0x000fe20003800200 */
[----:B-1----:R-:W-:Y:S01]  /*04d0*/  FFMA R29, R22, -R25, 1 ;  /* 0x3f800000161d7423 */ /* 0x002fe20000000819 */
[----:B--2---:R-:W-:-:S04]  /*04e0*/  FADD R0, R10, -R13 ;  /* 0x8000000d0a007221 */ /* 0x004fc80000000000 */
[----:B------:R-:W-:Y:S01]  /*04f0*/  FMUL R24, R0, 0.5 ;  /* 0x3f00000000187820 */ /* 0x000fe20000400000 */
[----:B------:R-:W-:-:S03]  /*0500*/  FFMA R0, R22, R29, R22 ;  /* 0x0000001d16007223 */ /* 0x000fc60000000016 */
[----:B------:R-:W1:Y:S01]  /*0510*/  FCHK P0, R24, R25 ;  /* 0x0000001918007302 */ /* 0x000e620000000000 */
[----:B------:R-:W-:-:S04]  /*0520*/  FFMA R22, R0, R24, RZ ;  /* 0x0000001800167223 */ /* 0x000fc800000000ff */
[----:B------:R-:W-:-:S04]  /*0530*/  FFMA R29, R22, -R25, R24 ;  /* 0x80000019161d7223 */ /* 0x000fc80000000018 */
[----:B------:R-:W-:Y:S01]  /*0540*/  FFMA R0, R0, R29, R22 ;  /* 0x0000001d00007223 */ /* 0x000fe20000000016 */
[----:B01----:R-:W-:Y:S06]  /*0550*/  @!P0 BRA `(.L_x_9) ;  /* 0x0000000000108947 */ /* 0x003fec0003800000 */
[----:B------:R-:W-:Y:S01]  /*0560*/  IMAD.MOV.U32 R0, RZ, RZ, R24 ;  /* 0x000000ffff007224 */ /* 0x000fe200078e0018 */
[----:B------:R-:W-:Y:S01]  /*0570*/  MOV R2, 0x5a0 ;  /* 0x000005a000027802 */ /* 0x000fe20000000f00 */
[----:B------:R-:W-:-:S07]  /*0580*/  IMAD.MOV.U32 R3, RZ, RZ, R25 ;  /* 0x000000ffff037224 */ /* 0x000fce00078e0019 */
[----:B----4-:R-:W-:Y:S05]  /*0590*/  CALL.REL.NOINC `($__internal_1_$__cuda_sm3x_div_rn_noftz_f32_slowpath) ;  /* 0x0000000400087944 */ /* 0x010fea0003c00000 */
.L_x_9:
[----:B------:R-:W-:Y:S05]  /*05a0*/  BSYNC.RECONVERGENT B2 ;  /* 0x0000000000027941 */ /* 0x000fea0003800200 */
.L_x_8:
[----:B----4-:R-:W-:-:S05]  /*05b0*/  IMAD.WIDE R2, R23, 0x4, R8 ;  /* 0x0000000417027825 */ /* 0x010fca00078e0208 */
[----:B------:R-:W2:Y:S02]  /*05c0*/  LDG.E R11, desc[UR6][R2.64] ;  /* 0x00000006020b7981 */ /* 0x000ea4000c1e1900 */
[----:B--2---:R-:W-:-:S05]  /*05d0*/  FADD R11, R11, -R0 ;  /* 0x800000000b0b7221 */ /* 0x004fca0000000000 */
[----:B------:R3:W-:Y:S02]  /*05e0*/  STG.E desc[UR6][R2.64], R11 ;  /* 0x0000000b02007986 */ /* 0x0007e4000c101906 */
.L_x_5:
[----:B------:R-:W-:Y:S05]  /*05f0*/  BSYNC.RECONVERGENT B1 ;  /* 0x0000000000017941 */ /* 0x000fea0003800200 */
.L_x_4:
[----:B------:R-:W-:-:S05]  /*0600*/  IMAD.IADD R21, R17, 0x1, R21 ;  /* 0x0000000111157824 */ /* 0x000fca00078e0215 */
[----:B------:R-:W-:-:S13]  /*0610*/  ISETP.GE.AND P0, PT, R21, R15, PT ;  /* 0x0000000f1500720c */ /* 0x000fda0003f06270 */
[----:B------:R-:W-:Y:S05]  /*0620*/  @!P0 BRA `(.L_x_10) ;  /* 0xfffffffc00148947 */ /* 0x000fea000383ffff */
.L_x_3:
[----:B---3--:R-:W-:Y:S05]  /*0630*/  BSYNC.RECONVERGENT B0 ;  /* 0x0000000000007941 */ /* 0x008fea0003800200 */
.L_x_2:
[----:B------:R-:W-:-:S04]  /*0640*/  IADD3 R16, PT, PT, R19, R16, RZ ;  /* 0x0000001013107210 */ /* 0x000fc80007ffe0ff */
[----:B------:R-:W-:-:S13]  /*0650*/  ISETP.GE.AND P0, PT, R16, R15, PT ;  /* 0x0000000f1000720c */ /* 0x000fda0003f06270 */
[----:B------:R-:W-:Y:S05]  /*0660*/  @!P0 BRA `(.L_x_11) ;  /* 0xfffffff800e08947 */ /* 0x000fea000383ffff */
[----:B------:R-:W-:Y:S05]  /*0670*/  EXIT ;  /* 0x000000000000794d */ /* 0x000fea0003800000 */
        .weak           $__internal_0_$__cuda_sm20_rcp_rn_f32_slowpath
        .type           $__internal_0_$__cuda_sm20_rcp_rn_f32_slowpath,@function
        .size           $__internal_0_$__cuda_sm20_rcp_rn_f32_slowpath,($__internal_1_$__cuda_sm3x_div_rn_noftz_f32_slowpath - $__internal_0_$__cuda_sm20_rcp_rn_f32_slowpath)
$__internal_0_$__cuda_sm20_rcp_rn_f32_slowpath:
[----:B------:R-:W-:-:S05]  /*0680*/  IMAD.SHL.U32 R3, R0, 0x2, RZ ;  /* 0x0000000200037824 */ /* 0x000fca00078e00ff */
[----:B------:R-:W-:-:S04]  /*0690*/  SHF.R.U32.HI R3, RZ, 0x18, R3 ;  /* 0x00000018ff037819 */ /* 0x000fc80000011603 */
[----:B------:R-:W-:-:S13]  /*06a0*/  ISETP.NE.U32.AND P0, PT, R3, RZ, PT ;  /* 0x000000ff0300720c */ /* 0x000fda0003f05070 */
[----:B------:R-:W-:Y:S05]  /*06b0*/  @P0 BRA `(.L_x_12) ;  /* 0x00000000002c0947 */ /* 0x000fea0003800000 */
[----:B------:R-:W-:-:S05]  /*06c0*/  IMAD.SHL.U32 R3, R0, 0x2, RZ ;  /* 0x0000000200037824 */ /* 0x000fca00078e00ff */
[----:B------:R-:W-:-:S13]  /*06d0*/  ISETP.NE.AND P0, PT, R3, RZ, PT ;  /* 0x000000ff0300720c */ /* 0x000fda0003f05270 */
[----:B------:R0:W1:Y:S01]  /*06e0*/  @!P0 MUFU.RCP R3, R0 ;  /* 0x0000000000038308 */ /* 0x0000620000001000 */
[----:B------:R-:W-:Y:S05]  /*06f0*/  @!P0 BRA `(.L_x_13) ;  /* 0x0000000000a48947 */ /* 0x000fea0003800000 */
[----:B------:R-:W-:-:S04]  /*0700*/  FFMA R4, R0, 1.84467440737095516160e+19, RZ ;  /* 0x5f80000000047823 */ /* 0x000fc800000000ff */
[----:B-1----:R-:W0:Y:S02]  /*0710*/  MUFU.RCP R3, R4 ;  /* 0x0000000400037308 */ /* 0x002e240000001000 */
[----:B0-----:R-:W-:-:S04]  /*0720*/  FFMA R0, R4, R3, -1 ;  /* 0xbf80000004007423 */ /* 0x001fc80000000003 */
[----:B------:R-:W-:-:S04]  /*0730*/  FADD.FTZ R0, -R0, -RZ ;  /* 0x800000ff00007221 */ /* 0x000fc80000010100 */
[----:B------:R-:W-:-:S04]  /*0740*/  FFMA R0, R3, R0, R3 ;  /* 0x0000000003007223 */ /* 0x000fc80000000003 */
[----:B------:R-:W-:Y:S01]  /*0750*/  FFMA R3, R0, 1.84467440737095516160e+19, RZ ;  /* 0x5f80000000037823 */ /* 0x000fe200000000ff */
[----:B------:R-:W-:Y:S06]  /*0760*/  BRA `(.L_x_13) ;  /* 0x0000000000887947 */ /* 0x000fec0003800000 */
.L_x_12:
[----:B------:R-:W-:-:S05]  /*0770*/  VIADD R4, R3, 0xffffff03 ;  /* 0xffffff0303047836 */ /* 0x000fca0000000000 */
[----:B------:R-:W-:-:S13]  /*0780*/  ISETP.GT.U32.AND P0, PT, R4, 0x1, PT ;  /* 0x000000010400780c */ /* 0x000fda0003f04070 */
[----:B------:R-:W-:Y:S05]  /*0790*/  @P0 BRA `(.L_x_14) ;  /* 0x0000000000780947 */ /* 0x000fea0003800000 */
[----:B------:R-:W-:Y:S01]  /*07a0*/  LOP3.LUT R5, R0, 0x7fffff, RZ, 0xc0, !PT ;  /* 0x007fffff00057812 */ /* 0x000fe200078ec0ff */
[----:B------:R-:W-:-:S03]  /*07b0*/  IMAD.MOV.U32 R9, RZ, RZ, 0x3 ;  /* 0x00000003ff097424 */ /* 0x000fc600078e00ff */
[----:B------:R-:W-:Y:S02]  /*07c0*/  LOP3.LUT R5, R5, 0x3f800000, RZ, 0xfc, !PT ;  /* 0x3f80000005057812 */ /* 0x000fe400078efcff */
[----:B------:R-:W-:Y:S02]  /*07d0*/  SHF.L.U32 R10, R9, R4, RZ ;  /* 0x00000004090a7219 */ /* 0x000fe400000006ff */
[----:B------:R-:W0:Y:S02]  /*07e0*/  MUFU.RCP R6, R5 ;  /* 0x0000000500067308 */ /* 0x000e240000001000 */
[----:B0-----:R-:W-:-:S04]  /*07f0*/  FFMA R7, R5, R6, -1 ;  /* 0xbf80000005077423 */ /* 0x001fc80000000006 */
[----:B------:R-:W-:-:S04]  /*0800*/  FADD.FTZ R7, -R7, -RZ ;  /* 0x800000ff07077221 */ /* 0x000fc80000010100 */
[CCC-:B------:R-:W-:Y:S01]  /*0810*/  FFMA.RM R8, R6.reuse, R7.reuse, R6.reuse ;  /* 0x0000000706087223 */ /* 0x1c0fe20000004006 */
[----:B------:R-:W-:-:S04]  /*0820*/  FFMA.RP R7, R6, R7, R6 ;  /* 0x0000000706077223 */ /* 0x000fc80000008006 */
[C---:B------:R-:W-:Y:S02]  /*0830*/  LOP3.LUT R6, R8.reuse, 0x7fffff, RZ, 0xc0, !PT ;  /* 0x007fffff08067812 */ /* 0x040fe400078ec0ff */
[----:B------:R-:W-:Y:S02]  /*0840*/  FSETP.NEU.FTZ.AND P0, PT, R8, R7, PT ;  /* 0x000000070800720b */ /* 0x000fe40003f1d000 */
[----:B------:R-:W-:Y:S02]  /*0850*/  LOP3.LUT R7, R6, 0x800000, RZ, 0xfc, !PT ;  /* 0x0080000006077812 */ /* 0x000fe400078efcff */
[----:B------:R-:W-:Y:S02]  /*0860*/  SEL R6, RZ, 0xffffffff, !P0 ;  /* 0xffffffffff067807 */ /* 0x000fe40004000000 */
[----:B------:R-:W-:-:S03]  /*0870*/  LOP3.LUT R5, R10, R7, RZ, 0xc0, !PT ;  /* 0x000000070a057212 */ /* 0x000fc600078ec0ff */
[----:B------:R-:W-:Y:S01]  /*0880*/  IMAD.MOV R6, RZ, RZ, -R6 ;  /* 0x000000ffff067224 */ /* 0x000fe200078e0a06 */
[----:B------:R-:W-:-:S04]  /*0890*/  SHF.R.U32.HI R5, RZ, R4, R5 ;  /* 0x00000004ff057219 */ /* 0x000fc80000011605 */
[----:B------:R-:W-:Y:S02]  /*08a0*/  LOP3.LUT P1, RZ, R6, R4, R7, 0xf8, !PT ;  /* 0x0000000406ff7212 */ /* 0x000fe4000782f807 */
[C---:B------:R-:W-:Y:S02]  /*08b0*/  LOP3.LUT P0, RZ, R5.reuse, 0x1, RZ, 0xc0, !PT ;  /* 0x0000000105ff7812 */ /* 0x040fe4000780c0ff */
[----:B------:R-:W-:-:S04]  /*08c0*/  LOP3.LUT P2, RZ, R5, 0x2, RZ, 0xc0, !PT ;  /* 0x0000000205ff7812 */ /* 0x000fc8000784c0ff */
[----:B------:R-:W-:Y:S02]  /*08d0*/  PLOP3.LUT P0, PT, P0, P1, P2, 0xe0, 0x0 ;  /* 0x000000000000781c */ /* 0x000fe40000703c20 */
[----:B------:R-:W-:Y:S02]  /*08e0*/  LOP3.LUT P1, RZ, R0, 0x7fffff, RZ, 0xc0, !PT ;  /* 0x007fffff00ff7812 */ /* 0x000fe4000782c0ff */
[----:B------:R-:W-:-:S05]  /*08f0*/  SEL R4, RZ, 0x1, !P0 ;  /* 0x00000001ff047807 */ /* 0x000fca0004000000 */
[----:B------:R-:W-:-:S05]  /*0900*/  IMAD.MOV R4, RZ, RZ, -R4 ;  /* 0x000000ffff047224 */ /* 0x000fca00078e0a04 */
[----:B------:R-:W-:Y:S01]  /*0910*/  ISETP.GE.AND P0, PT, R4, RZ, PT ;  /* 0x000000ff0400720c */ /* 0x000fe20003f06270 */
[----:B------:R-:W-:-:S05]  /*0920*/  VIADD R4, R3, 0xffffff04 ;  /* 0xffffff0403047836 */ /* 0x000fca0000000000 */
[----:B------:R-:W-:-:S07]  /*0930*/  SHF.R.U32.HI R3, RZ, R4, R7 ;  /* 0x00000004ff037219 */ /* 0x000fce0000011607 */
[----:B------:R-:W-:-:S05]  /*0940*/  @!P0 IADD3 R3, PT, PT, R3, 0x1, RZ ;  /* 0x0000000103038810 */ /* 0x000fca0007ffe0ff */
[----:B------:R-:W-:-:S05]  /*0950*/  @!P1 IMAD.SHL.U32 R3, R3, 0x2, RZ ;  /* 0x0000000203039824 */ /* 0x000fca00078e00ff */
[----:B------:R-:W-:Y:S01]  /*0960*/  LOP3.LUT R3, R3, 0x80000000, R0, 0xf8, !PT ;  /* 0x8000000003037812 */ /* 0x000fe200078ef800 */
[----:B------:R-:W-:Y:S06]  /*0970*/  BRA `(.L_x_13) ;  /* 0x0000000000047947 */ /* 0x000fec0003800000 */
.L_x_14:
[----:B------:R2:W3:Y:S02]  /*0980*/  MUFU.RCP R3, R0 ;  /* 0x0000000000037308 */ /* 0x0004e40000001000 */
.L_x_13:
[----:B-1-3--:R-:W-:Y:S02]  /*0990*/  IMAD.MOV.U32 R25, RZ, RZ, R3 ;  /* 0x000000ffff197224 */ /* 0x00afe400078e0003 */
[----:B------:R-:W-:-:S04]  /*09a0*/  IMAD.MOV.U32 R3, RZ, RZ, 0x0 ;  /* 0x00000000ff037424 */ /* 0x000fc800078e00ff */
[----:B0-2---:R-:W-:Y:S05]  /*09b0*/  RET.REL.NODEC R2 `(_Z16lastProjectOnGPUPfS_S_) ;  /* 0xfffffff402907950 */ /* 0x005fea0003c3ffff */
        .weak           $__internal_1_$__cuda_sm3x_div_rn_noftz_f32_slowpath
        .type           $__internal_1_$__cuda_sm3x_div_rn_noftz_f32_slowpath,@function
        .size           $__internal_1_$__cuda_sm3x_div_rn_noftz_f32_slowpath,(.L_x_105 - $__internal_1_$__cuda_sm3x_div_rn_noftz_f32_slowpath)
$__internal_1_$__cuda_sm3x_div_rn_noftz_f32_slowpath:
[----:B------:R-:W-:Y:S01]  /*09c0*/  SHF.R.U32.HI R12, RZ, 0x17, R3 ;  /* 0x00000017ff0c7819 */ /* 0x000fe20000011603 */
[----:B------:R-:W-:Y:S01]  /*09d0*/  BSSY.RECONVERGENT B3, `(.L_x_15) ;  /* 0x0000062000037945 */ /* 0x000fe20003800200 */
[----:B------:R-:W-:Y:S02]  /*09e0*/  SHF.R.U32.HI R22, RZ, 0x17, R0 ;  /* 0x00000017ff167819 */ /* 0x000fe40000011600 */
[----:B------:R-:W-:Y:S02]  /*09f0*/  LOP3.LUT R12, R12, 0xff, RZ, 0xc0, !PT ;  /* 0x000000ff0c0c7812 */ /* 0x000fe400078ec0ff */
[----:B------:R-:W-:-:S03]  /*0a00*/  LOP3.LUT R22, R22, 0xff, RZ, 0xc0, !PT ;  /* 0x000000ff16167812 */ /* 0x000fc600078ec0ff */
[----:B------:R-:W-:Y:S02]  /*0a10*/  VIADD R26, R12, 0xffffffff ;  /* 0xffffffff0c1a7836 */ /* 0x000fe40000000000 */
[----:B------:R-:W-:-:S03]  /*0a20*/  VIADD R24, R22, 0xffffffff ;  /* 0xffffffff16187836 */ /* 0x000fc60000000000 */
[----:B------:R-:W-:-:S04]  /*0a30*/  ISETP.GT.U32.AND P0, PT, R26, 0xfd, PT ;  /* 0x000000fd1a00780c */ /* 0x000fc80003f04070 */
[----:B------:R-:W-:-:S13]  /*0a40*/  ISETP.GT.U32.OR P0, PT, R24, 0xfd, P0 ;  /* 0x000000fd1800780c */ /* 0x000fda0000704470 */
[----:B------:R-:W-:Y:S01]  /*0a50*/  @!P0 IMAD.MOV.U32 R13, RZ, RZ, RZ ;  /* 0x000000ffff0d8224 */ /* 0x000fe200078e00ff */
[----:B------:R-:W-:Y:S06]  /*0a60*/  @!P0 BRA `(.L_x_16) ;  /* 0x00000000005c8947 */ /* 0x000fec0003800000 */
[----:B------:R-:W-:Y:S02]  /*0a70*/  FSETP.GTU.FTZ.AND P0, PT, |R0|, +INF , PT ;  /* 0x7f8000000000780b */ /* 0x000fe40003f1c200 */
[----:B------:R-:W-:-:S04]  /*0a80*/  FSETP.GTU.FTZ.AND P1, PT, |R3|, +INF , PT ;  /* 0x7f8000000300780b */ /* 0x000fc80003f3c200 */
[----:B------:R-:W-:-:S13]  /*0a90*/  PLOP3.LUT P0, PT, P0, P1, PT, 0xf8, 0x8f ;  /* 0x00000000008f781c */ /* 0x000fda0000703f70 */
[----:B------:R-:W-:Y:S05]  /*0aa0*/  @P0 BRA `(.L_x_17) ;  /* 0x00000004004c0947 */ /* 0x000fea0003800000 */
[----:B------:R-:W-:-:S13]  /*0ab0*/  LOP3.LUT P0, RZ, R3, 0x7fffffff, R0, 0xc8, !PT ;  /* 0x7fffffff03ff7812 */ /* 0x000fda000780c800 */
[----:B------:R-:W-:Y:S05]  /*0ac0*/  @!P0 BRA `(.L_x_18) ;  /* 0x00000004003c8947 */ /* 0x000fea0003800000 */
[C---:B------:R-:W-:Y:S02]  /*0ad0*/  FSETP.NEU.FTZ.AND P2, PT, |R0|.reuse, +INF , PT ;  /* 0x7f8000000000780b */ /* 0x040fe40003f5d200 */
[----:B------:R-:W-:Y:S02]  /*0ae0*/  FSETP.NEU.FTZ.AND P1, PT, |R3|, +INF , PT ;  /* 0x7f8000000300780b */ /* 0x000fe40003f3d200 */
[----:B------:R-:W-:-:S11]  /*0af0*/  FSETP.NEU.FTZ.AND P0, PT, |R0|, +INF , PT ;  /* 0x7f8000000000780b */ /* 0x000fd60003f1d200 */
[----:B------:R-:W-:Y:S05]  /*0b00*/  @!P1 BRA !P2, `(.L_x_18) ;  /* 0x00000004002c9947 */ /* 0x000fea0005000000 */
[----:B------:R-:W-:-:S04]  /*0b10*/  LOP3.LUT P2, RZ, R0, 0x7fffffff, RZ, 0xc0, !PT ;  /* 0x7fffffff00ff7812 */ /* 0x000fc8000784c0ff */
[----:B------:R-:W-:-:S13]  /*0b20*/  PLOP3.LUT P1, PT, P1, P2, PT, 0x2f, 0xf2 ;  /* 0x0000000000f2781c */ /* 0x000fda0000f24577 */
[----:B------:R-:W-:Y:S05]  /*0b30*/  @P1 BRA `(.L_x_19) ;  /* 0x0000000400181947 */ /* 0x000fea0003800000 */
[----:B------:R-:W-:-:S04]  /*0b40*/  LOP3.LUT P1, RZ, R3, 0x7fffffff, RZ, 0xc0, !PT ;  /* 0x7fffffff03ff7812 */ /* 0x000fc8000782c0ff */
[----:B------:R-:W-:-:S13]  /*0b50*/  PLOP3.LUT P0, PT, P0, P1, PT, 0x2f, 0xf2 ;  /* 0x0000000000f2781c */ /* 0x000fda0000702577 */
[----:B------:R-:W-:Y:S05]  /*0b60*/  @P0 BRA `(.L_x_20) ;  /* 0x0000000400000947 */ /* 0x000fea0003800000 */
[----:B------:R-:W-:Y:S02]  /*0b70*/  ISETP.GE.AND P0, PT, R24, RZ, PT ;  /* 0x000000ff1800720c */ /* 0x000fe40003f06270 */
[----:B------:R-:W-:-:S11]  /*0b80*/  ISETP.GE.AND P1, PT, R26, RZ, PT ;  /* 0x000000ff1a00720c */ /* 0x000fd60003f26270 */
[----:B------:R-:W-:Y:S01]  /*0b90*/  @P0 MOV R13, RZ ;  /* 0x000000ff000d0202 */ /* 0x000fe20000000f00 */
[----:B------:R-:W-:Y:S02]  /*0ba0*/  @!P0 IMAD.MOV.U32 R13, RZ, RZ, -0x40 ;  /* 0xffffffc0ff0d8424 */ /* 0x000fe400078e00ff */
[----:B------:R-:W-:Y:S01]  /*0bb0*/  @!P0 FFMA R0, R0, 1.84467440737095516160e+19, RZ ;  /* 0x5f80000000008823 */ /* 0x000fe200000000ff */
[----:B------:R-:W-:Y:S01]  /*0bc0*/  @!P1 FFMA R3, R3, 1.84467440737095516160e+19, RZ ;  /* 0x5f80000003039823 */ /* 0x000fe200000000ff */
[----:B------:R-:W-:-:S07]  /*0bd0*/  @!P1 VIADD R13, R13, 0x40 ;  /* 0x000000400d0d9836 */ /* 0x000fce0000000000 */
.L_x_16:
[----:B------:R-:W-:Y:S01]  /*0be0*/  LEA R24, R12, 0xc0800000, 0x17 ;  /* 0xc08000000c187811 */ /* 0x000fe200078eb8ff */
[----:B------:R-:W-:Y:S01]  /*0bf0*/  VIADD R27, R22, 0xffffff81 ;  /* 0xffffff81161b7836 */ /* 0x000fe20000000000 */
[----:B------:R-:W-:Y:S03]  /*0c00*/  BSSY.RECONVERGENT B4, `(.L_x_21) ;  /* 0x0000035000047945 */ /* 0x000fe60003800200 */
[----:B------:R-:W-:Y:S02]  /*0c10*/  IMAD.IADD R24, R3, 0x1, -R24 ;  /* 0x0000000103187824 */ /* 0x000fe400078e0a18 */
[C---:B------:R-:W-:Y:S02]  /*0c20*/  IMAD R0, R27.reuse, -0x800000, R0 ;  /* 0xff8000001b007824 */ /* 0x040fe400078e0200 */
[----:B------:R0:W1:Y:S01]  /*0c30*/  MUFU.RCP R26, R24 ;  /* 0x00000018001a7308 */ /* 0x0000620000001000 */
[----:B------:R-:W-:Y:S01]  /*0c40*/  FADD.FTZ R29, -R24, -RZ ;  /* 0x800000ff181d7221 */ /* 0x000fe20000010100 */
[----:B0-----:R-:W-:-:S05]  /*0c50*/  IADD3 R24, PT, PT, R27, 0x7f, -R12 ;  /* 0x0000007f1b187810 */ /* 0x001fca0007ffe80c */
[----:B------:R-:W-:Y:S02]  /*0c60*/  IMAD.IADD R13, R24, 0x1, R13 ;  /* 0x00000001180d7824 */ /* 0x000fe400078e020d */
[----:B-1----:R-:W-:-:S04]  /*0c70*/  FFMA R3, R26, R29, 1 ;  /* 0x3f8000001a037423 */ /* 0x002fc8000000001d */
[----:B------:R-:W-:-:S04]  /*0c80*/  FFMA R3, R26, R3, R26 ;  /* 0x000000031a037223 */ /* 0x000fc8000000001a */
[----:B------:R-:W-:-:S04]  /*0c90*/  FFMA R22, R0, R3, RZ ;  /* 0x0000000300167223 */ /* 0x000fc800000000ff */
[----:B------:R-:W-:-:S04]  /*0ca0*/  FFMA R26, R29, R22, R0 ;  /* 0x000000161d1a7223 */ /* 0x000fc80000000000 */
[----:B------:R-:W-:-:S04]  /*0cb0*/  FFMA R22, R3, R26, R22 ;  /* 0x0000001a03167223 */ /* 0x000fc80000000016 */
[----:B------:R-:W-:-:S04]  /*0cc0*/  FFMA R29, R29, R22, R0 ;  /* 0x000000161d1d7223 */ /* 0x000fc80000000000 */
[----:B------:R-:W-:-:S05]  /*0cd0*/  FFMA R0, R3, R29, R22 ;  /* 0x0000001d03007223 */ /* 0x000fca0000000016 */
[----:B------:R-:W-:-:S04]  /*0ce0*/  SHF.R.U32.HI R12, RZ, 0x17, R0 ;  /* 0x00000017ff0c7819 */ /* 0x000fc80000011600 */
[----:B------:R-:W-:-:S05]  /*0cf0*/  LOP3.LUT R12, R12, 0xff, RZ, 0xc0, !PT ;  /* 0x000000ff0c0c7812 */ /* 0x000fca00078ec0ff */
[----:B------:R-:W-:-:S05]  /*0d00*/  IMAD.IADD R12, R12, 0x1, R13 ;  /* 0x000000010c0c7824 */ /* 0x000fca00078e020d */
[----:B------:R-:W-:-:S04]  /*0d10*/  IADD3 R24, PT, PT, R12, -0x1, RZ ;  /* 0xffffffff0c187810 */ /* 0x000fc80007ffe0ff */
[----:B------:R-:W-:-:S13]  /*0d20*/  ISETP.GE.U32.AND P0, PT, R24, 0xfe, PT ;  /* 0x000000fe1800780c */ /* 0x000fda0003f06070 */
[----:B------:R-:W-:Y:S05]  /*0d30*/  @!P0 BRA `(.L_x_22) ;  /* 0x0000000000808947 */ /* 0x000fea0003800000 */
[----:B------:R-:W-:-:S13]  /*0d40*/  ISETP.GT.AND P0, PT, R12, 0xfe, PT ;  /* 0x000000fe0c00780c */ /* 0x000fda0003f04270 */
[----:B------:R-:W-:Y:S05]  /*0d50*/  @P0 BRA `(.L_x_23) ;  /* 0x00000000006c0947 */ /* 0x000fea0003800000 */
[----:B------:R-:W-:-:S13]  /*0d60*/  ISETP.GE.AND P0, PT, R12, 0x1, PT ;  /* 0x000000010c00780c */ /* 0x000fda0003f06270 */
[----:B------:R-:W-:Y:S05]  /*0d70*/  @P0 BRA `(.L_x_24) ;  /* 0x0000000000740947 */ /* 0x000fea0003800000 */
[----:B------:R-:W-:Y:S02]  /*0d80*/  ISETP.GE.AND P0, PT, R12, -0x18, PT ;  /* 0xffffffe80c00780c */ /* 0x000fe40003f06270 */
[----:B------:R-:W-:-:S11]  /*0d90*/  LOP3.LUT R0, R0, 0x80000000, RZ, 0xc0, !PT ;  /* 0x8000000000007812 */ /* 0x000fd600078ec0ff */
[----:B------:R-:W-:Y:S05]  /*0da0*/  @!P0 BRA `(.L_x_24) ;  /* 0x0000000000688947 */ /* 0x000fea0003800000 */
[-CC-:B------:R-:W-:Y:S01]  /*0db0*/  FFMA.RZ R13, R3, R29.reuse, R22.reuse ;  /* 0x0000001d030d7223 */ /* 0x180fe2000000c016 */
[C---:B------:R-:W-:Y:S02]  /*0dc0*/  ISETP.NE.AND P2, PT, R12.reuse, RZ, PT ;  /* 0x000000ff0c00720c */ /* 0x040fe40003f45270 */
[C---:B------:R-:W-:Y:S02]  /*0dd0*/  ISETP.NE.AND P1, PT, R12.reuse, RZ, PT ;  /* 0x000000ff0c00720c */ /* 0x040fe40003f25270 */
[----:B------:R-:W-:Y:S01]  /*0de0*/  LOP3.LUT R24, R13, 0x7fffff, RZ, 0xc0, !PT ;  /* 0x007fffff0d187812 */ /* 0x000fe200078ec0ff */
[CCC-:B------:R-:W-:Y:S01]  /*0df0*/  FFMA.RP R13, R3.reuse, R29.reuse, R22.reuse ;  /* 0x0000001d030d7223 */ /* 0x1c0fe20000008016 */
[----:B------:R-:W-:Y:S01]  /*0e00*/  FFMA.RM R22, R3, R29, R22 ;  /* 0x0000001d03167223 */ /* 0x000fe20000004016 */
[----:B------:R-:W-:Y:S01]  /*0e10*/  VIADD R3, R12, 0x20 ;  /* 0x000000200c037836 */ /* 0x000fe20000000000 */
[----:B------:R-:W-:Y:S01]  /*0e20*/  LOP3.LUT R24, R24, 0x800000, RZ, 0xfc, !PT ;  /* 0x0080000018187812 */ /* 0x000fe200078efcff */
[----:B------:R-:W-:-:S02]  /*0e30*/  IMAD.MOV R12, RZ, RZ, -R12 ;  /* 0x000000ffff0c7224 */ /* 0x000fc400078e0a0c */
[----:B------:R-:W-:Y:S02]  /*0e40*/  FSETP.NEU.FTZ.AND P0, PT, R13, R22, PT ;  /* 0x000000160d00720b */ /* 0x000fe40003f1d000 */
[----:B------:R-:W-:Y:S02]  /*0e50*/  SHF.L.U32 R3, R24, R3, RZ ;  /* 0x0000000318037219 */ /* 0x000fe400000006ff */
[----:B------:R-:W-:Y:S02]  /*0e60*/  SEL R13, R12, RZ, P2 ;  /* 0x000000ff0c0d7207 */ /* 0x000fe40001000000 */
[----:B------:R-:W-:Y:S02]  /*0e70*/  ISETP.NE.AND P1, PT, R3, RZ, P1 ;  /* 0x000000ff0300720c */ /* 0x000fe40000f25270 */
[----:B------:R-:W-:Y:S02]  /*0e80*/  SHF.R.U32.HI R13, RZ, R13, R24 ;  /* 0x0000000dff0d7219 */ /* 0x000fe40000011618 */
[----:B------:R-:W-:-:S02]  /*0e90*/  PLOP3.LUT P0, PT, P0, P1, PT, 0xf8, 0x8f ;  /* 0x00000000008f781c */ /* 0x000fc40000703f70 */
[----:B------:R-:W-:Y:S02]  /*0ea0*/  SHF.R.U32.HI R12, RZ, 0x1, R13 ;  /* 0x00000001ff0c7819 */ /* 0x000fe4000001160d */
[----:B------:R-:W-:-:S04]  /*0eb0*/  SEL R3, RZ, 0x1, !P0 ;  /* 0x00000001ff037807 */ /* 0x000fc80004000000 */
[----:B------:R-:W-:-:S04]  /*0ec0*/  LOP3.LUT R22, R3, 0x1, R12, 0xf8, !PT ;  /* 0x0000000103167812 */ /* 0x000fc800078ef80c */
[----:B------:R-:W-:-:S05]  /*0ed0*/  LOP3.LUT R13, R22, R13, RZ, 0xc0, !PT ;  /* 0x0000000d160d7212 */ /* 0x000fca00078ec0ff */
[----:B------:R-:W-:-:S05]  /*0ee0*/  IMAD.IADD R13, R12, 0x1, R13 ;  /* 0x000000010c0d7824 */ /* 0x000fca00078e020d */
[----:B------:R-:W-:Y:S01]  /*0ef0*/  LOP3.LUT R0, R13, R0, RZ, 0xfc, !PT ;  /* 0x000000000d007212 */ /* 0x000fe200078efcff */
[----:B------:R-:W-:Y:S06]  /*0f00*/  BRA `(.L_x_24) ;  /* 0x0000000000107947 */ /* 0x000fec0003800000 */
.L_x_23:
[----:B------:R-:W-:-:S04]  /*0f10*/  LOP3.LUT R0, R0, 0x80000000, RZ, 0xc0, !PT ;  /* 0x8000000000007812 */ /* 0x000fc800078ec0ff */
[----:B------:R-:W-:Y:S01]  /*0f20*/  LOP3.LUT R0, R0, 0x7f800000, RZ, 0xfc, !PT ;  /* 0x7f80000000007812 */ /* 0x000fe200078efcff */
[----:B------:R-:W-:Y:S06]  /*0f30*/  BRA `(.L_x_24) ;  /* 0x0000000000047947 */ /* 0x000fec0003800000 */
.L_x_22:
[----:B------:R-:W-:-:S07]  /*0f40*/  IMAD R0, R13, 0x800000, R0 ;  /* 0x008000000d007824 */ /* 0x000fce00078e0200 */
.L_x_24:
[----:B------:R-:W-:Y:S05]  /*0f50*/  BSYNC.RECONVERGENT B4 ;  /* 0x0000000000047941 */ /* 0x000fea0003800200 */
.L_x_21:
[----:B------:R-:W-:Y:S05]  /*0f60*/  BRA `(.L_x_25) ;  /* 0x0000000000207947 */ /* 0x000fea0003800000 */
.L_x_20:
[----:B------:R-:W-:-:S04]  /*0f70*/  LOP3.LUT R0, R3, 0x80000000, R0, 0x48, !PT ;  /* 0x8000000003007812 */ /* 0x000fc800078e4800 */
[----:B------:R-:W-:Y:S01]  /*0f80*/  LOP3.LUT R0, R0, 0x7f800000, RZ, 0xfc, !PT ;  /* 0x7f80000000007812 */ /* 0x000fe200078efcff */
[----:B------:R-:W-:Y:S06]  /*0f90*/  BRA `(.L_x_25) ;  /* 0x0000000000147947 */ /* 0x000fec0003800000 */
.L_x_19:
[----:B------:R-:W-:Y:S01]  /*0fa0*/  LOP3.LUT R0, R3, 0x80000000, R0, 0x48, !PT ;  /* 0x8000000003007812 */ /* 0x000fe200078e4800 */
[----:B------:R-:W-:Y:S06]  /*0fb0*/  BRA `(.L_x_25) ;  /* 0x00000000000c7947 */ /* 0x000fec0003800000 */
.L_x_18:
[----:B------:R-:W0:Y:S01]  /*0fc0*/  MUFU.RSQ R0, -QNAN ;  /* 0xffc0000000007908 */ /* 0x000e220000001400 */
[----:B------:R-:W-:Y:S05]  /*0fd0*/  BRA `(.L_x_25) ;  /* 0x0000000000047947 */ /* 0x000fea0003800000 */
.L_x_17:
[----:B------:R-:W-:-:S07]  /*0fe0*/  FADD.FTZ R0, R0, R3 ;  /* 0x0000000300007221 */ /* 0x000fce0000010000 */
.L_x_25:
[----:B------:R-:W-:Y:S05]  /*0ff0*/  BSYNC.RECONVERGENT B3 ;  /* 0x0000000000037941 */ /* 0x000fea0003800200 */
.L_x_15:
[----:B------:R-:W-:-:S04]  /*1000*/  IMAD.MOV.U32 R3, RZ, RZ, 0x0 ;  /* 0x00000000ff037424 */ /* 0x000fc800078e00ff */
[----:B0-----:R-:W-:Y:S05]  /*1010*/  RET.REL.NODEC R2 `(_Z16lastProjectOnGPUPfS_S_) ;  /* 0xffffffec02f87950 */ /* 0x001fea0003c3ffff */
.L_x_26:
[----:B------:R-:W-:-:S00]  /*1020*/  BRA `(.L_x_26) ;  /* 0xfffffffc00fc7947 */ /* 0x000fc0000383ffff */
[----:B------:R-:W-:-:S00]  /*1030*/  NOP ;  /* 0x0000000000007918 */ /* 0x000fc00000000000 */
        /* <DEDUP_REMOVED lines=12> */
.L_x_105:


//--------------------- .text._Z33computeDivergenceAndPressureOnGPUPfS_S_S_ --------------------------
	.section	.text._Z33computeDivergenceAndPressureOnGPUPfS_S_S_,"ax",@progbits
	.align	128
        .global         _Z33computeDivergenceAndPressureOnGPUPfS_S_S_
        .type           _Z33computeDivergenceAndPressureOnGPUPfS_S_S_,@function
        .size           _Z33computeDivergenceAndPressureOnGPUPfS_S_S_,(.L_x_106 - _Z33computeDivergenceAndPressureOnGPUPfS_S_S_)
        .other          _Z33computeDivergenceAndPressureOnGPUPfS_S_S_,@"STO_CUDA_ENTRY STV_DEFAULT"
_Z33computeDivergenceAndPressureOnGPUPfS_S_S_:
.text._Z33computeDivergenceAndPressureOnGPUPfS_S_S_:
[----:B------:R-:W-:Y:S01]  /*0000*/  LDC R1, c[0x0][0x37c] ;  /* 0x0000df00ff017b82 */ /* 0x000fe20000000800 */
[----:B------:R-:W0:Y:S07]  /*0010*/  S2R R19, SR_TID.Y ;  /* 0x0000000000137919 */ /* 0x000e2e0000002200 */
[----:B------:R-:W1:Y:S01]  /*0020*/  LDC R20, c[0x0][0x360] ;  /* 0x0000d800ff147b82 */ /* 0x000e620000000800 */
[----:B------:R-:W2:Y:S01]  /*0030*/  LDCU UR7, c[0x3][URZ] ;  /* 0x00c00000ff0777ac */ /* 0x000ea20008000800 */
[----:B------:R-:W1:Y:S06]  /*0040*/  S2R R3, SR_TID.X ;  /* 0x0000000000037919 */ /* 0x000e6c0000002100 */
[----:B------:R-:W0:Y:S08]  /*0050*/  S2UR UR6, SR_CTAID.Y ;  /* 0x00000000000679c3 */ /* 0x000e300000002600 */
[----:B------:R-:W0:Y:S01]  /*0060*/  LDC R22, c[0x0][0x364] ;  /* 0x0000d900ff167b82 */ /* 0x000e220000000800 */
[----:B--2---:R-:W-:-:S07]  /*0070*/  UIADD3 UR4, UPT, UPT, UR7, 0x2, URZ ;  /* 0x0000000207047890 */ /* 0x004fce000fffe0ff */
[----:B------:R-:W1:Y:S01]  /*0080*/  S2UR UR5, SR_CTAID.X ;  /* 0x00000000000579c3 */ /* 0x000e620000002500 */
[----:B0-----:R-:W-:-:S05]  /*0090*/  IMAD R19, R22, UR6, R19 ;  /* 0x0000000616137c24 */ /* 0x001fca000f8e0213 */
[----:B------:R-:W-:Y:S01]  /*00a0*/  ISETP.GE.AND P0, PT, R19, UR4, PT ;  /* 0x0000000413007c0c */ /* 0x000fe2000bf06270 */
[----:B-1----:R-:W-:-:S12]  /*00b0*/  IMAD R18, R20, UR5, R3 ;  /* 0x0000000514127c24 */ /* 0x002fd8000f8e0203 */
[----:B------:R-:W-:Y:S05]  /*00c0*/  @P0 EXIT ;  /* 0x000000000000094d */ /* 0x000fea0003800000 */
[----:B------:R-:W-:-:S05]  /*00d0*/  I2FP.F32.S32 R0, UR7 ;  /* 0x0000000700007c45 */ /* 0x000fca0008201400 */
[----:B------:R-:W-:-:S05]  /*00e0*/  VIADD R2, R0, 0x1800000 ;  /* 0x0180000000027836 */ /* 0x000fca0000000000 */
[----:B------:R-:W-:-:S04]  /*00f0*/  LOP3.LUT R2, R2, 0x7f800000, RZ, 0xc0, !PT ;  /* 0x7f80000002027812 */ /* 0x000fc800078ec0ff */
[----:B------:R-:W-:-:S13]  /*0100*/  ISETP.GT.U32.AND P0, PT, R2, 0x1ffffff, PT ;  /* 0x01ffffff0200780c */ /* 0x000fda0003f04070 */
[----:B------:R-:W-:Y:S05]  /*0110*/  @P0 BRA `(.L_x_27) ;  /* 0x0000000000100947 */ /* 0x000fea0003800000 */
[----:B------:R-:W-:-:S07]  /*0120*/  MOV R2, 0x140 ;  /* 0x0000014000027802 */ /* 0x000fce0000000f00 */
[----:B------:R-:W-:Y:S05]  /*0130*/  CALL.REL.NOINC `($__internal_2_$__cuda_sm20_rcp_rn_f32_slowpath) ;  /* 0x0000000000dc7944 */ /* 0x000fea0003c00000 */
[----:B------:R-:W-:Y:S01]  /*0140*/  IMAD.MOV.U32 R2, RZ, RZ, R0 ;  /* 0x000000ffff027224 */ /* 0x000fe200078e0000 */
[----:B------:R-:W-:Y:S06]  /*0150*/  BRA `(.L_x_28) ;  /* 0x0000000000107947 */ /* 0x000fec0003800000 */
.L_x_27:
[----:B------:R-:W0:Y:S02]  /*0160*/  MUFU.RCP R3, R0 ;  /* 0x0000000000037308 */ /* 0x000e240000001000 */
[----:B0-----:R-:W-:-:S04]  /*0170*/  FFMA R2, R0, R3, -1 ;  /* 0xbf80000000027423 */ /* 0x001fc80000000003 */
[----:B------:R-:W-:-:S04]  /*0180*/  FADD.FTZ R2, -R2, -RZ ;  /* 0x800000ff02027221 */ /* 0x000fc80000010100 */
[----:B------:R-:W-:-:S07]  /*0190*/  FFMA R2, R3, R2, R3 ;  /* 0x0000000203027223 */ /* 0x000fce0000000003 */
.L_x_28:
[----:B------:R-:W0:Y:S01]  /*01a0*/  LDCU UR5, c[0x0][0x370] ;  /* 0x00006e00ff0577ac */ /* 0x000e220008000800 */
[----:B------:R-:W-:Y:S01]  /*01b0*/  FMUL R0, R2, -0.5 ;  /* 0xbf00000002007820 */ /* 0x000fe20000400000 */
[----:B------:R-:W1:Y:S01]  /*01c0*/  LDCU UR6, c[0x0][0x374] ;  /* 0x00006e80ff0677ac */ /* 0x000e620008000800 */
[----:B------:R-:W2:Y:S01]  /*01d0*/  LDCU.64 UR8, c[0x0][0x358] ;  /* 0x00006b00ff0877ac */ /* 0x000ea20008000a00 */
[----:B0-----:R-:W-:Y:S02]  /*01e0*/  IMAD R20, R20, UR5, RZ ;  /* 0x0000000514147c24 */ /* 0x001fe4000f8e02ff */
[----:B-1----:R-:W-:-:S07]  /*01f0*/  IMAD R22, R22, UR6, RZ ;  /* 0x0000000616167c24 */ /* 0x002fce000f8e02ff */
.L_x_34:
[----:B------:R-:W-:Y:S01]  /*0200*/  ISETP.GE.AND P0, PT, R18, UR4, PT ;  /* 0x0000000412007c0c */ /* 0x000fe2000bf06270 */
[----:B------:R-:W-:-:S12]  /*0210*/  BSSY.RECONVERGENT B0, `(.L_x_29) ;  /* 0x0000025000007945 */ /* 0x000fd80003800200 */
[----:B01-34-:R-:W-:Y:S05]  /*0220*/  @P0 BRA `(.L_x_30) ;  /* 0x00000000008c0947 */ /* 0x01bfea0003800000 */
[----:B------:R-:W0:Y:S01]  /*0230*/  LDC R21, c[0x3][RZ] ;  /* 0x00c00000ff157b82 */ /* 0x000e220000000800 */
[----:B------:R-:W-:Y:S02]  /*0240*/  IMAD R23, R19, UR4, RZ ;  /* 0x0000000413177c24 */ /* 0x000fe4000f8e02ff */
[----:B------:R-:W-:-:S05]  /*0250*/  IMAD.MOV.U32 R24, RZ, RZ, R18 ;  /* 0x000000ffff187224 */ /* 0x000fca00078e0012 */
[----:B------:R-:W1:Y:S08]  /*0260*/  LDC.64 R8, c[0x0][0x380] ;  /* 0x0000e000ff087b82 */ /* 0x000e700000000a00 */
[----:B------:R-:W3:Y:S08]  /*0270*/  LDC.64 R6, c[0x0][0x388] ;  /* 0x0000e200ff067b82 */ /* 0x000ef00000000a00 */
[----:B------:R-:W4:Y:S08]  /*0280*/  LDC.64 R4, c[0x0][0x390] ;  /* 0x0000e400ff047b82 */ /* 0x000f300000000a00 */
[----:B------:R-:W0:Y:S02]  /*0290*/  LDC.64 R2, c[0x0][0x398] ;  /* 0x0000e600ff027b82 */ /* 0x000e240000000a00 */
.L_x_33:
[CC--:B------:R-:W-:Y:S01]  /*02a0*/  VIMNMX R11, PT, PT, R24.reuse, R19.reuse, PT ;  /* 0x00000013180b7248 */ /* 0x0c0fe20003fe0100 */
[----:B------:R-:W-:Y:S01]  /*02b0*/  BSSY.RECONVERGENT B1, `(.L_x_31) ;  /* 0x0000017000017945 */ /* 0x000fe20003800200 */
[----:B------:R-:W-:Y:S02]  /*02c0*/  VIMNMX R10, PT, PT, R24, R19, !PT ;  /* 0x00000013180a7248 */ /* 0x000fe40007fe0100 */
[----:B------:R-:W-:-:S04]  /*02d0*/  ISETP.GE.AND P0, PT, R11, 0x1, PT ;  /* 0x000000010b00780c */ /* 0x000fc80003f06270 */
[----:B0-----:R-:W-:-:S13]  /*02e0*/  ISETP.GT.OR P0, PT, R10, R21, !P0 ;  /* 0x000000150a00720c */ /* 0x001fda0004704670 */
[----:B------:R-:W-:Y:S05]  /*02f0*/  @P0 BRA `(.L_x_32) ;  /* 0x0000000000480947 */ /* 0x000fea0003800000 */
[----:B------:R-:W-:-:S04]  /*0300*/  IADD3 R25, PT, PT, R23, R24, RZ ;  /* 0x0000001817197210 */ /* 0x000fc80007ffe0ff */
[C---:B------:R-:W-:Y:S01]  /*0310*/  IADD3 R15, PT, PT, R25.reuse, -0x2, -R21 ;  /* 0xfffffffe190f7810 */ /* 0x040fe20007ffe815 */
[C---:B------:R-:W-:Y:S02]  /*0320*/  VIADD R11, R25.reuse, UR4 ;  /* 0x00000004190b7c36 */ /* 0x040fe40008000000 */
[----:B-1----:R-:W-:-:S04]  /*0330*/  IMAD.WIDE R12, R25, 0x4, R8 ;  /* 0x00000004190c7825 */ /* 0x002fc800078e0208 */
[--C-:B---3--:R-:W-:Y:S01]  /*0340*/  IMAD.WIDE R10, R11, 0x4, R6.reuse ;  /* 0x000000040b0a7825 */ /* 0x108fe200078e0206 */
[----:B--2---:R-:W2:Y:S04]  /*0350*/  LDG.E R16, desc[UR8][R12.64+0x4] ;  /* 0x000004080c107981 */ /* 0x004ea8000c1e1900 */
[----:B------:R-:W2:Y:S01]  /*0360*/  LDG.E R17, desc[UR8][R12.64+-0x4] ;  /* 0xfffffc080c117981 */ /* 0x000ea2000c1e1900 */
[----:B------:R-:W-:-:S03]  /*0370*/  IMAD.WIDE R14, R15, 0x4, R6 ;  /* 0x000000040f0e7825 */ /* 0x000fc600078e0206 */
[----:B------:R-:W3:Y:S04]  /*0380*/  LDG.E R11, desc[UR8][R10.64] ;  /* 0x000000080a0b7981 */ /* 0x000ee8000c1e1900 */
[----:B------:R-:W5:Y:S01]  /*0390*/  LDG.E R15, desc[UR8][R14.64] ;  /* 0x000000080e0f7981 */ /* 0x000f62000c1e1900 */
[----:B--2---:R-:W-:-:S04]  /*03a0*/  FADD R16, R16, -R17 ;  /* 0x8000001110107221 */ /* 0x004fc80000000000 */
[----:B---3--:R-:W-:-:S04]  /*03b0*/  FADD R16, R16, R11 ;  /* 0x0000000b10107221 */ /* 0x008fc80000000000 */
[----:B-----5:R-:W-:Y:S01]  /*03c0*/  FADD R27, R16, -R15 ;  /* 0x8000000f101b7221 */ /* 0x020fe20000000000 */
[----:B------:R-:W-:-:S04]  /*03d0*/  IMAD.WIDE R16, R25, 0x4, R2 ;  /* 0x0000000419107825 */ /* 0x000fc800078e0202 */
[----:B------:R-:W-:Y:S01]  /*03e0*/  FMUL R29, R0, R27 ;  /* 0x0000001b001d7220 */ /* 0x000fe20000400000 */
[----:B----4-:R-:W-:-:S04]  /*03f0*/  IMAD.WIDE R26, R25, 0x4, R4 ;  /* 0x00000004191a7825 */ /* 0x010fc800078e0204 */
[----:B------:R0:W-:Y:S04]  /*0400*/  STG.E desc[UR8][R16.64], R29 ;  /* 0x0000001d10007986 */ /* 0x0001e8000c101908 */
[----:B------:R0:W-:Y:S02]  /*0410*/  STG.E desc[UR8][R26.64], RZ ;  /* 0x000000ff1a007986 */ /* 0x0001e4000c101908 */
.L_x_32:
[----:B--2---:R-:W-:Y:S05]  /*0420*/  BSYNC.RECONVERGENT B1 ;  /* 0x0000000000017941 */ /* 0x004fea0003800200 */
.L_x_31:
[----:B------:R-:W-:-:S05]  /*0430*/  IMAD.IADD R24, R20, 0x1, R24 ;  /* 0x0000000114187824 */ /* 0x000fca00078e0218 */
[----:B------:R-:W-:-:S13]  /*0440*/  ISETP.GE.AND P0, PT, R24, UR4, PT ;  /* 0x0000000418007c0c */ /* 0x000fda000bf06270 */
[----:B------:R-:W-:Y:S05]  /*0450*/  @!P0 BRA `(.L_x_33) ;  /* 0xfffffffc00908947 */ /* 0x000fea000383ffff */
.L_x_30:
[----:B--2---:R-:W-:Y:S05]  /*0460*/  BSYNC.RECONVERGENT B0 ;  /* 0x0000000000007941 */ /* 0x004fea0003800200 */
.L_x_29:
[----:B------:R-:W-:-:S04]  /*0470*/  IADD3 R19, PT, PT, R22, R19, RZ ;  /* 0x0000001316137210 */ /* 0x000fc80007ffe0ff */
[----:B------:R-:W-:-:S13]  /*0480*/  ISETP.GE.AND P0, PT, R19, UR4, PT ;  /* 0x0000000413007c0c */ /* 0x000fda000bf06270 */
[----:B------:R-:W-:Y:S05]  /*0490*/  @!P0 BRA `(.L_x_34) ;  /* 0xfffffffc00588947 */ /* 0x000fea000383ffff */
[----:B------:R-:W-:Y:S05]  /*04a0*/  EXIT ;  /* 0x000000000000794d */ /* 0x000fea0003800000 */
        .weak           $__internal_2_$__cuda_sm20_rcp_rn_f32_slowpath
        .type           $__internal_2_$__cuda_sm20_rcp_rn_f32_slowpath,@function
        .size           $__internal_2_$__cuda_sm20_rcp_rn_f32_slowpath,(.L_x_106 - $__internal_2_$__cuda_sm20_rcp_rn_f32_slowpath)
$__internal_2_$__cuda_sm20_rcp_rn_f32_slowpath:
[----:B------:R-:W-:-:S05]  /*04b0*/  IMAD.SHL.U32 R3, R0, 0x2, RZ ;  /* 0x0000000200037824 */ /* 0x000fca00078e00ff */
[----:B------:R-:W-:-:S04]  /*04c0*/  SHF.R.U32.HI R3, RZ, 0x18, R3 ;  /* 0x00000018ff037819 */ /* 0x000fc80000011603 */
[----:B------:R-:W-:-:S13]  /*04d0*/  ISETP.NE.U32.AND P0, PT, R3, RZ, PT ;  /* 0x000000ff0300720c */ /* 0x000fda0003f05070 */
[----:B------:R-:W-:Y:S05]  /*04e0*/  @P0 BRA `(.L_x_35) ;  /* 0x00000000002c0947 */ /* 0x000fea0003800000 */
[----:B------:R-:W-:-:S05]  /*04f0*/  IMAD.SHL.U32 R3, R0, 0x2, RZ ;  /* 0x0000000200037824 */ /* 0x000fca00078e00ff */
[----:B------:R-:W-:-:S13]  /*0500*/  ISETP.NE.AND P0, PT, R3, RZ, PT ;  /* 0x000000ff0300720c */ /* 0x000fda0003f05270 */
[----:B------:R2:W3:Y:S01]  /*0510*/  @!P0 MUFU.RCP R3, R0 ;  /* 0x0000000000038308 */ /* 0x0004e20000001000 */
[----:B------:R-:W-:Y:S05]  /*0520*/  @!P0 BRA `(.L_x_36) ;  /* 0x0000000000a48947 */ /* 0x000fea0003800000 */
[----:B------:R-:W-:-:S04]  /*0530*/  FFMA R4, R0, 1.84467440737095516160e+19, RZ ;  /* 0x5f80000000047823 */ /* 0x000fc800000000ff */
[----:B---3--:R-:W2:Y:S02]  /*0540*/  MUFU.RCP R3, R4 ;  /* 0x0000000400037308 */ /* 0x008ea40000001000 */
[----:B--2---:R-:W-:-:S04]  /*0550*/  FFMA R0, R4, R3, -1 ;  /* 0xbf80000004007423 */ /* 0x004fc80000000003 */
[----:B------:R-:W-:-:S04]  /*0560*/  FADD.FTZ R0, -R0, -RZ ;  /* 0x800000ff00007221 */ /* 0x000fc80000010100 */
[----:B------:R-:W-:-:S04]  /*0570*/  FFMA R0, R3, R0, R3 ;  /* 0x0000000003007223 */ /* 0x000fc80000000003 */
[----:B------:R-:W-:Y:S01]  /*0580*/  FFMA R3, R0, 1.84467440737095516160e+19, RZ ;  /* 0x5f80000000037823 */ /* 0x000fe200000000ff */
[----:B------:R-:W-:Y:S06]  /*0590*/  BRA `(.L_x_36) ;  /* 0x0000000000887947 */ /* 0x000fec0003800000 */
.L_x_35:
[----:B------:R-:W-:-:S04]  /*05a0*/  IADD3 R4, PT, PT, R3, -0xfd, RZ ;  /* 0xffffff0303047810 */ /* 0x000fc80007ffe0ff */
        /* <DEDUP_REMOVED lines=23> */
[----:B------:R-:W-:-:S04]  /*0720*/  SEL R4, RZ, 0x1, !P0 ;  /* 0x00000001ff047807 */ /* 0x000fc80004000000 */
[----:B------:R-:W-:-:S04]  /*0730*/  IADD3 R4, PT, PT, -R4, RZ, RZ ;  /* 0x000000ff04047210 */ /* 0x000fc80007ffe1ff */
[----:B------:R-:W-:Y:S01]  /*0740*/  ISETP.GE.AND P0, PT, R4, RZ, PT ;  /* 0x000000ff0400720c */ /* 0x000fe20003f06270 */
[----:B------:R-:W-:-:S05]  /*0750*/  VIADD R4, R3, 0xffffff04 ;  /* 0xffffff0403047836 */ /* 0x000fca0000000000 */
[----:B------:R-:W-:-:S07]  /*0760*/  SHF.R.U32.HI R3, RZ, R4, R7 ;  /* 0x00000004ff037219 */ /* 0x000fce0000011607 */
[----:B------:R-:W-:-:S05]  /*0770*/  @!P0 VIADD R3, R3, 0x1 ;  /* 0x0000000103038836 */ /* 0x000fca0000000000 */
[----:B------:R-:W-:-:S04]  /*0780*/  @!P1 SHF.L.U32 R3, R3, 0x1, RZ ;  /* 0x0000000103039819 */ /* 0x000fc800000006ff */
[----:B------:R-:W-:Y:S01]  /*0790*/  LOP3.LUT R3, R3, 0x80000000, R0, 0xf8, !PT ;  /* 0x8000000003037812 */ /* 0x000fe200078ef800 */
[----:B------:R-:W-:Y:S06]  /*07a0*/  BRA `(.L_x_36) ;  /* 0x0000000000047947 */ /* 0x000fec0003800000 */
.L_x_37:
[----:B------:R0:W1:Y:S02]  /*07b0*/  MUFU.RCP R3, R0 ;  /* 0x0000000000037308 */ /* 0x0000640000001000 */
.L_x_36:
[----:B0123--:R-:W-:Y:S02]  /*07c0*/  IMAD.MOV.U32 R0, RZ, RZ, R3 ;  /* 0x000000ffff007224 */ /* 0x00ffe400078e0003 */
[----:B------:R-:W-:-:S04]  /*07d0*/  HFMA2 R3, -RZ, RZ, 0, 0 ;  /* 0x00000000ff037431 */ /* 0x000fc800000001ff */
[----:B------:R-:W-:Y:S05]  /*07e0*/  RET.REL.NODEC R2 `(_Z33computeDivergenceAndPressureOnGPUPfS_S_S_) ;  /* 0xfffffff802047950 */ /* 0x000fea0003c3ffff */
.L_x_38:
        /* <DEDUP_REMOVED lines=9> */
.L_x_106:


//--------------------- .text._Z11advectOnGPUiPfS_S_S_ --------------------------
	.section	.text._Z11advectOnGPUiPfS_S_S_,"ax",@progbits
	.align	128
        .global         _Z11advectOnGPUiPfS_S_S_
        .type           _Z11advectOnGPUiPfS_S_S_,@function
        .size           _Z11advectOnGPUiPfS_S_S_,(.L_x_110 - _Z11advectOnGPUiPfS_S_S_)
        .other          _Z11advectOnGPUiPfS_S_S_,@"STO_CUDA_ENTRY STV_DEFAULT"
_Z11advectOnGPUiPfS_S_S_:
.text._Z11advectOnGPUiPfS_S_S_:
        /* <DEDUP_REMOVED lines=8> */
[----:B0-----:R-:W-:Y:S01]  /*0080*/  IMAD R12, R15, UR5, R12 ;  /* 0x000000050f0c7c24 */ /* 0x001fe2000f8e020c */
[----:B--2---:R-:W-:-:S04]  /*0090*/  IADD3 R11, PT, PT, R4, 0x2, RZ ;  /* 0x00000002040b7810 */ /* 0x004fc80007ffe0ff */
[----:B------:R-:W-:Y:S01]  /*00a0*/  ISETP.GE.AND P0, PT, R12, R11, PT ;  /* 0x0000000b0c00720c */ /* 0x000fe20003f06270 */
[----:B-1----:R-:W-:-:S12]  /*00b0*/  IMAD R0, R13, UR4, R0 ;  /* 0x000000040d007c24 */ /* 0x002fd8000f8e0200 */
[----:B------:R-:W-:Y:S05]  /*00c0*/  @P0 EXIT ;  /* 0x000000000000094d */ /* 0x000fea0003800000 */
[----:B------:R-:W0:Y:S01]  /*00d0*/  I2F.F64 R2, R4 ;  /* 0x0000000400027312 */ /* 0x000e220000201c00 */
[----:B------:R-:W1:Y:S01]  /*00e0*/  LDCU UR4, c[0x0][0x370] ;  /* 0x00006e00ff0477ac */ /* 0x000e620008000800 */
[----:B------:R-:W-:Y:S01]  /*00f0*/  I2FP.F32.S32 R14, R4 ;  /* 0x00000004000e7245 */ /* 0x000fe20000201400 */
[----:B------:R-:W2:Y:S01]  /*0100*/  LDCU UR8, c[0x3][0x4] ;  /* 0x00c00080ff0877ac */ /* 0x000ea20008000800 */
[----:B------:R-:W3:Y:S01]  /*0110*/  LDCU UR5, c[0x0][0x374] ;  /* 0x00006e80ff0577ac */ /* 0x000ee20008000800 */
[----:B------:R-:W4:Y:S01]  /*0120*/  LDCU.64 UR6, c[0x0][0x358] ;  /* 0x00006b00ff0677ac */ /* 0x000f220008000a00 */
[----:B0-----:R-:W-:Y:S01]  /*0130*/  DADD R2, R2, 0.5 ;  /* 0x3fe0000002027429 */ /* 0x001fe20000000000 */
[----:B------:R-:W0:Y:S01]  /*0140*/  LDCU UR9, c[0x3][URZ] ;  /* 0x00c00000ff0977ac */ /* 0x000e220008000800 */
[----:B-1----:R-:W-:-:S04]  /*0150*/  IMAD R13, R13, UR4, RZ ;  /* 0x000000040d0d7c24 */ /* 0x002fc8000f8e02ff */
[----:B------:R1:W0:Y:S01]  /*0160*/  F2F.F32.F64 R10, R2 ;  /* 0x00000002000a7310 */ /* 0x0002220000301000 */
[----:B--2---:R-:W-:Y:S01]  /*0170*/  FMUL R14, R14, UR8 ;  /* 0x000000080e0e7c20 */ /* 0x004fe20008400000 */
[----:B---34-:R-:W-:-:S07]  /*0180*/  IMAD R15, R15, UR5, RZ ;  /* 0x000000050f0f7c24 */ /* 0x018fce000f8e02ff */
.L_x_44:
[----:B------:R-:W-:Y:S01]  /*0190*/  ISETP.GE.AND P0, PT, R0, R11, PT ;  /* 0x0000000b0000720c */ /* 0x000fe20003f06270 */
[----:B------:R-:W-:-:S12]  /*01a0*/  BSSY.RECONVERGENT B0, `(.L_x_39) ;  /* 0x0000039000007945 */ /* 0x000fd80003800200 */
[----:B------:R-:W-:Y:S05]  /*01b0*/  @P0 BRA `(.L_x_40) ;  /* 0x0000000000dc0947 */ /* 0x000fea0003800000 */
[----:B------:R-:W-:Y:S02]  /*01c0*/  I2FP.F32.U32 R17, R12 ;  /* 0x0000000c00117245 */ /* 0x000fe40000201000 */
[----:B------:R-:W-:-:S07]  /*01d0*/  MOV R16, R0 ;  /* 0x0000000000107202 */ /* 0x000fce0000000f00 */
.L_x_43:
[CC--:B------:R-:W-:Y:S01]  /*01e0*/  VIMNMX R4, PT, PT, R16.reuse, R12.reuse, PT ;  /* 0x0000000c10047248 */ /* 0x0c0fe20003fe0100 */
[----:B------:R-:W-:Y:S01]  /*01f0*/  BSSY.RECONVERGENT B1, `(.L_x_41) ;  /* 0x0000030000017945 */ /* 0x000fe20003800200 */
[----:B------:R-:W-:Y:S02]  /*0200*/  VIMNMX R5, PT, PT, R16, R12, !PT ;  /* 0x0000000c10057248 */ /* 0x000fe40007fe0100 */
[----:B------:R-:W-:-:S04]  /*0210*/  ISETP.GE.AND P0, PT, R4, 0x1, PT ;  /* 0x000000010400780c */ /* 0x000fc80003f06270 */
[----:B0-----:R-:W-:-:S13]  /*0220*/  ISETP.GT.OR P0, PT, R5, UR9, !P0 ;  /* 0x0000000905007c0c */ /* 0x001fda000c704670 */
[----:B------:R-:W-:Y:S05]  /*0230*/  @P0 BRA `(.L_x_42) ;  /* 0x0000000000ac0947 */ /* 0x000fea0003800000 */
[----:B------:R-:W0:Y:S01]  /*0240*/  LDC.64 R8, c[0x0][0x398] ;  /* 0x0000e600ff087b82 */ /* 0x000e220000000a00 */
[----:B------:R-:W-:-:S07]  /*0250*/  IMAD R19, R11, R12, R16 ;  /* 0x0000000c0b137224 */ /* 0x000fce00078e0210 */
[----:B------:R-:W2:Y:S01]  /*0260*/  LDC.64 R20, c[0x0][0x3a0] ;  /* 0x0000e800ff147b82 */ /* 0x000ea20000000a00 */
[----:B0-----:R-:W-:-:S06]  /*0270*/  IMAD.WIDE R8, R19, 0x4, R8 ;  /* 0x0000000413087825 */ /* 0x001fcc00078e0208 */
[----:B------:R-:W3:Y:S01]  /*0280*/  LDG.E R8, desc[UR6][R8.64] ;  /* 0x0000000608087981 */ /* 0x000ee2000c1e1900 */
[----:B--2---:R-:W-:-:S06]  /*0290*/  IMAD.WIDE R20, R19, 0x4, R20 ;  /* 0x0000000413147825 */ /* 0x004fcc00078e0214 */
[----:B------:R-:W2:Y:S01]  /*02a0*/  LDG.E R20, desc[UR6][R20.64] ;  /* 0x0000000614147981 */ /* 0x000ea2000c1e1900 */
[----:B------:R-:W-:-:S05]  /*02b0*/  I2FP.F32.U32 R5, R16 ;  /* 0x0000001000057245 */ /* 0x000fca0000201000 */
[C---:B---3--:R-:W-:Y:S01]  /*02c0*/  FFMA R5, -R14.reuse, R8, R5 ;  /* 0x000000080e057223 */ /* 0x048fe20000000105 */
[----:B--2---:R-:W-:-:S04]  /*02d0*/  FFMA R6, -R14, R20, R17 ;  /* 0x000000140e067223 */ /* 0x004fc80000000111 */
[----:B------:R-:W-:Y:S02]  /*02e0*/  FMNMX.NAN R23, R5, 0.5, !PT ;  /* 0x3f00000005177809 */ /* 0x000fe40007820000 */
[----:B------:R-:W-:Y:S02]  /*02f0*/  FMNMX.NAN R25, R6, 0.5, !PT ;  /* 0x3f00000006197809 */ /* 0x000fe40007820000 */
[----:B------:R-:W0:Y:S08]  /*0300*/  F2F.F64.F32 R4, R23 ;  /* 0x0000001700047310 */ /* 0x000e300000201800 */
[----:B------:R-:W2:Y:S01]  /*0310*/  F2F.F64.F32 R6, R25 ;  /* 0x0000001900067310 */ /* 0x000ea20000201800 */
[C---:B0-----:R-:W-:Y:S01]  /*0320*/  DSETP.GEU.AND P0, PT, R2.reuse, R4, PT ;  /* 0x000000040200722a */ /* 0x041fe20003f0e000 */
[----:B------:R-:W0:Y:S01]  /*0330*/  LDC.64 R4, c[0x0][0x390] ;  /* 0x0000e400ff047b82 */ /* 0x000e220000000a00 */
[----:B--2---:R-:W-:-:S04]  /*0340*/  DSETP.GEU.AND P1, PT, R2, R6, PT ;  /* 0x000000060200722a */ /* 0x004fc80003f2e000 */
[C---:B------:R-:W-:Y:S02]  /*0350*/  FSEL R18, R10.reuse, R23, !P0 ;  /* 0x000000170a127208 */ /* 0x040fe40004000000 */
[----:B------:R-:W-:Y:S02]  /*0360*/  FSEL R22, R10, R25, !P1 ;  /* 0x000000190a167208 */ /* 0x000fe40004800000 */
[----:B------:R-:W-:Y:S08]  /*0370*/  F2I.TRUNC.NTZ R20, R18 ;  /* 0x0000001200147305 */ /* 0x000ff0000020f100 */
[----:B------:R-:W2:Y:S02]  /*0380*/  F2I.TRUNC.NTZ R8, R22 ;  /* 0x0000001600087305 */ /* 0x000ea4000020f100 */
[----:B--2---:R-:W-:-:S04]  /*0390*/  IMAD R7, R11, R8, R20 ;  /* 0x000000080b077224 */ /* 0x004fc800078e0214 */
[----:B0-----:R-:W-:-:S05]  /*03a0*/  IMAD.WIDE R4, R7, 0x4, R4 ;  /* 0x0000000407047825 */ /* 0x001fca00078e0204 */
[----:B------:R-:W2:Y:S01]  /*03b0*/  LDG.E R21, desc[UR6][R4.64+0x4] ;  /* 0x0000040604157981 */ /* 0x000ea2000c1e1900 */
[----:B------:R-:W-:-:S03]  /*03c0*/  IMAD.WIDE R6, R11, 0x4, R4 ;  /* 0x000000040b067825 */ /* 0x000fc600078e0204 */
[----:B------:R-:W3:Y:S04]  /*03d0*/  LDG.E R24, desc[UR6][R4.64] ;  /* 0x0000000604187981 */ /* 0x000ee8000c1e1900 */
[----:B------:R-:W4:Y:S04]  /*03e0*/  LDG.E R23, desc[UR6][R6.64+0x4] ;  /* 0x0000040606177981 */ /* 0x000f28000c1e1900 */
[----:B------:R-:W5:Y:S01]  /*03f0*/  LDG.E R25, desc[UR6][R6.64] ;  /* 0x0000000606197981 */ /* 0x000f62000c1e1900 */
[----:B------:R-:W-:Y:S02]  /*0400*/  I2FP.F32.S32 R27, R8 ;  /* 0x00000008001b7245 */ /* 0x000fe40000201400 */
[----:B------:R-:W0:Y:S03]  /*0410*/  LDC.64 R8, c[0x0][0x388] ;  /* 0x0000e200ff087b82 */ /* 0x000e260000000a00 */
[----:B------:R-:W-:Y:S01]  /*0420*/  FADD R26, R22, -R27 ;  /* 0x8000001b161a7221 */ /* 0x000fe20000000000 */
[----:B------:R-:W-:-:S03]  /*0430*/  I2FP.F32.S32 R27, R20 ;  /* 0x00000014001b7245 */ /* 0x000fc60000201400 */
[----:B------:R-:W-:Y:S02]  /*0440*/  FADD R22, -R26, 1 ;  /* 0x3f8000001a167421 */ /* 0x000fe40000000100 */
[----:B------:R-:W-:Y:S01]  /*0450*/  FADD R27, R18, -R27 ;  /* 0x8000001b121b7221 */ /* 0x000fe20000000000 */
[----:B0-----:R-:W-:-:S04]  /*0460*/  IMAD.WIDE R8, R19, 0x4, R8 ;  /* 0x0000000413087825 */ /* 0x001fc800078e0208 */
[C---:B--2---:R-:W-:Y:S01]  /*0470*/  FMUL R21, R22.reuse, R21 ;  /* 0x0000001516157220 */ /* 0x044fe20000400000 */
[----:B---3--:R-:W-:-:S03]  /*0480*/  FMUL R24, R22, R24 ;  /* 0x0000001816187220 */ /* 0x008fc60000400000 */
[----:B----4-:R-:W-:-:S04]  /*0490*/  FFMA R4, R26, R23, R21 ;  /* 0x000000171a047223 */ /* 0x010fc80000000015 */
[C---:B------:R-:W-:Y:S01]  /*04a0*/  FMUL R4, R27.reuse, R4 ;  /* 0x000000041b047220 */ /* 0x040fe20000400000 */
[----:B-----5:R-:W-:Y:S01]  /*04b0*/  FFMA R24, R26, R25, R24 ;  /* 0x000000191a187223 */ /* 0x020fe20000000018 */
[----:B------:R-:W-:-:S04]  /*04c0*/  FADD R27, -R27, 1 ;  /* 0x3f8000001b1b7421 */ /* 0x000fc80000000100 */
[----:B------:R-:W-:-:S05]  /*04d0*/  FFMA R27, R27, R24, R4 ;  /* 0x000000181b1b7223 */ /* 0x000fca0000000004 */
[----:B------:R0:W-:Y:S02]  /*04e0*/  STG.E desc[UR6][R8.64], R27 ;  /* 0x0000001b08007986 */ /* 0x0001e4000c101906 */
.L_x_42:
[----:B------:R-:W-:Y:S05]  /*04f0*/  BSYNC.RECONVERGENT B1 ;  /* 0x0000000000017941 */ /* 0x000fea0003800200 */
.L_x_41:
[----:B------:R-:W-:-:S04]  /*0500*/  IADD3 R16, PT, PT, R13, R16, RZ ;  /* 0x000000100d107210 */ /* 0x000fc80007ffe0ff */
[----:B------:R-:W-:-:S13]  /*0510*/  ISETP.GE.AND P0, PT, R16, R11, PT ;  /* 0x0000000b1000720c */ /* 0x000fda0003f06270 */
[----:B------:R-:W-:Y:S05]  /*0520*/  @!P0 BRA `(.L_x_43) ;  /* 0xfffffffc002c8947 */ /* 0x000fea000383ffff */
.L_x_40:
[----:B0-----:R-:W-:Y:S05]  /*0530*/  BSYNC.RECONVERGENT B0 ;  /* 0x0000000000007941 */ /* 0x001fea0003800200 */
.L_x_39:
[----:B------:R-:W-:-:S04]  /*0540*/  IADD3 R12, PT, PT, R15, R12, RZ ;  /* 0x0000000c0f0c7210 */ /* 0x000fc80007ffe0ff */
[----:B------:R-:W-:-:S13]  /*0550*/  ISETP.GE.AND P0, PT, R12, R11, PT ;  /* 0x0000000b0c00720c */ /* 0x000fda0003f06270 */
[----:B------:R-:W-:Y:S05]  /*0560*/  @!P0 BRA `(.L_x_44) ;  /* 0xfffffffc00088947 */ /* 0x000fea000383ffff */
[----:B------:R-:W-:Y:S05]  /*0570*/  EXIT ;  /* 0x000000000000794d */ /* 0x000fea0003800000 */
.L_x_45:
        /* <DEDUP_REMOVED lines=16> */
.L_x_110:


//--------------------- .text._Z12diffuseOnGPUiPfS_S_ff --------------------------
	.section	.text._Z12diffuseOnGPUiPfS_S_ff,"ax",@progbits
	.align	128
        .global         _Z12diffuseOnGPUiPfS_S_ff
        .type           _Z12diffuseOnGPUiPfS_S_ff,@function
        .size           _Z12diffuseOnGPUiPfS_S_ff,(.L_x_107 - _Z12diffuseOnGPUiPfS_S_ff)
        .other          _Z12diffuseOnGPUiPfS_S_ff,@"STO_CUDA_ENTRY STV_DEFAULT"
_Z12diffuseOnGPUiPfS_S_ff:
.text._Z12diffuseOnGPUiPfS_S_ff:
        /* <DEDUP_REMOVED lines=13> */
[----:B------:R-:W0:Y:S01]  /*00d0*/  LDCU UR4, c[0x0][0x370] ;  /* 0x00006e00ff0477ac */ /* 0x000e220008000800 */
[----:B------:R-:W1:Y:S01]  /*00e0*/  LDCU UR5, c[0x0][0x374] ;  /* 0x00006e80ff0577ac */ /* 0x000e620008000800 */
[----:B------:R-:W2:Y:S01]  /*00f0*/  LDCU.64 UR6, c[0x0][0x358] ;  /* 0x00006b00ff0677ac */ /* 0x000ea20008000a00 */
[----:B0-----:R-:W-:Y:S02]  /*0100*/  IMAD R23, R23, UR4, RZ ;  /* 0x0000000417177c24 */ /* 0x001fe4000f8e02ff */
[----:B-12---:R-:W-:-:S07]  /*0110*/  IMAD R22, R22, UR5, RZ ;  /* 0x0000000516167c24 */ /* 0x006fce000f8e02ff */
.L_x_53:
[----:B------:R-:W-:Y:S01]  /*0120*/  ISETP.GE.AND P0, PT, R24, R27, PT ;  /* 0x0000001b1800720c */ /* 0x000fe20003f06270 */
[----:B------:R-:W-:-:S12]  /*0130*/  BSSY.RECONVERGENT B0, `(.L_x_46) ;  /* 0x0000031000007945 */ /* 0x000fd80003800200 */
[----:B01234-:R-:W-:Y:S05]  /*0140*/  @P0 BRA `(.L_x_47) ;  /* 0x0000000000bc0947 */ /* 0x01ffea0003800000 */
[----:B------:R-:W0:Y:S01]  /*0150*/  LDC R20, c[0x3][RZ] ;  /* 0x00c00000ff147b82 */ /* 0x000e220000000800 */
[----:B------:R-:W-:Y:S02]  /*0160*/  IMAD R21, R27, R25, RZ ;  /* 0x000000191b157224 */ /* 0x000fe400078e02ff */
[----:B------:R-:W-:-:S05]  /*0170*/  IMAD.MOV.U32 R18, RZ, RZ, R24 ;  /* 0x000000ffff127224 */ /* 0x000fca00078e0018 */
[----:B------:R-:W1:Y:S08]  /*0180*/  LDC.64 R10, c[0x0][0x390] ;  /* 0x0000e400ff0a7b82 */ /* 0x000e700000000a00 */
[----:B------:R-:W2:Y:S08]  /*0190*/  LDC.64 R8, c[0x0][0x388] ;  /* 0x0000e200ff087b82 */ /* 0x000eb00000000a00 */
[----:B------:R-:W3:Y:S08]  /*01a0*/  LDC.64 R6, c[0x0][0x398] ;  /* 0x0000e600ff067b82 */ /* 0x000ef00000000a00 */
[----:B------:R-:W4:Y:S02]  /*01b0*/  LDC.64 R4, c[0x0][0x3a0] ;  /* 0x0000e800ff047b82 */ /* 0x000f240000000a00 */
.L_x_52:
[CC--:B------:R-:W-:Y:S01]  /*01c0*/  VIMNMX R0, PT, PT, R18.reuse, R25.reuse, PT ;  /* 0x0000001912007248 */ /* 0x0c0fe20003fe0100 */
[----:B------:R-:W-:Y:S01]  /*01d0*/  BSSY.RECONVERGENT B1, `(.L_x_48) ;  /* 0x0000023000017945 */ /* 0x000fe20003800200 */
[----:B0-----:R-:W-:Y:S02]  /*01e0*/  VIMNMX R3, PT, PT, R18, R25, !PT ;  /* 0x0000001912037248 */ /* 0x001fe40007fe0100 */
[----:B------:R-:W-:-:S04]  /*01f0*/  ISETP.GE.AND P0, PT, R0, 0x1, PT ;  /* 0x000000010000780c */ /* 0x000fc80003f06270 */
[----:B0-----:R-:W-:-:S13]  /*0200*/  ISETP.GT.OR P0, PT, R3, R20, !P0 ;  /* 0x000000140300720c */ /* 0x001fda0004704670 */
[----:B------:R-:W-:Y:S05]  /*0210*/  @P0 BRA `(.L_x_49) ;  /* 0x0000000000780947 */ /* 0x000fea0003800000 */
[----:B------:R-:W-:-:S04]  /*0220*/  IMAD.IADD R19, R21, 0x1, R18 ;  /* 0x0000000115137824 */ /* 0x000fc800078e0212 */
[C---:B--2---:R-:W-:Y:S01]  /*0230*/  IMAD.WIDE R14, R19.reuse, 0x4, R8 ;  /* 0x00000004130e7825 */ /* 0x044fe200078e0208 */
[----:B------:R-:W-:-:S04]  /*0240*/  IADD3 R3, PT, PT, R19, -0x2, -R20 ;  /* 0xfffffffe13037810 */ /* 0x000fc80007ffe814 */
[----:B------:R-:W2:Y:S01]  /*0250*/  LDG.E R0, desc[UR6][R14.64+-0x4] ;  /* 0xfffffc060e007981 */ /* 0x000ea2000c1e1900 */
[----:B------:R-:W-:-:S03]  /*0260*/  IMAD.WIDE R2, R3, 0x4, R8 ;  /* 0x0000000403027825 */ /* 0x000fc600078e0208 */
[----:B------:R-:W2:Y:S01]  /*0270*/  LDG.E R29, desc[UR6][R14.64+0x4] ;  /* 0x000004060e1d7981 */ /* 0x000ea2000c1e1900 */
[----:B------:R-:W-:-:S03]  /*0280*/  IMAD.WIDE R12, R27, 0x4, R14 ;  /* 0x000000041b0c7825 */ /* 0x000fc600078e020e */
[----:B------:R-:W5:Y:S01]  /*0290*/  LDG.E R3, desc[UR6][R2.64] ;  /* 0x0000000602037981 */ /* 0x000f62000c1e1900 */
[----:B-1----:R-:W-:-:S03]  /*02a0*/  IMAD.WIDE R16, R19, 0x4, R10 ;  /* 0x0000000413107825 */ /* 0x002fc600078e020a */
[----:B------:R-:W3:Y:S04]  /*02b0*/  LDG.E R13, desc[UR6][R12.64] ;  /* 0x000000060c0d7981 */ /* 0x000ee8000c1e1900 */
[----:B------:R-:W3:Y:S01]  /*02c0*/  LDG.E R17, desc[UR6][R16.64] ;  /* 0x0000000610117981 */ /* 0x000ee2000c1e1900 */
[----:B----4-:R-:W0:Y:S01]  /*02d0*/  MUFU.RCP R26, R5 ;  /* 0x00000005001a7308 */ /* 0x010e220000001000 */
[----:B------:R-:W-:Y:S01]  /*02e0*/  BSSY.RECONVERGENT B2, `(.L_x_50) ;  /* 0x000000f000027945 */ /* 0x000fe20003800200 */
[----:B--2---:R-:W-:-:S04]  /*02f0*/  FADD R0, R0, R29 ;  /* 0x0000001d00007221 */ /* 0x004fc80000000000 */
[----:B-----5:R-:W-:-:S04]  /*0300*/  FADD R0, R0, R3 ;  /* 0x0000000300007221 */ /* 0x020fc80000000000 */
[----:B---3--:R-:W-:-:S04]  /*0310*/  FADD R0, R0, R13 ;  /* 0x0000000d00007221 */ /* 0x008fc80000000000 */
[----:B------:R-:W-:Y:S01]  /*0320*/  FFMA R0, R0, R4, R17 ;  /* 0x0000000400007223 */ /* 0x000fe20000000011 */
[----:B0-----:R-:W-:-:S03]  /*0330*/  FFMA R29, R26, -R5, 1 ;  /* 0x3f8000001a1d7423 */ /* 0x001fc60000000805 */
[----:B------:R-:W0:Y:S01]  /*0340*/  FCHK P0, R0, R5 ;  /* 0x0000000500007302 */ /* 0x000e220000000000 */
[----:B------:R-:W-:-:S04]  /*0350*/  FFMA R29, R26, R29, R26 ;  /* 0x0000001d1a1d7223 */ /* 0x000fc8000000001a */
[----:B------:R-:W-:-:S04]  /*0360*/  FFMA R2, R0, R29, RZ ;  /* 0x0000001d00027223 */ /* 0x000fc800000000ff */
[----:B------:R-:W-:-:S04]  /*0370*/  FFMA R3, R2, -R5, R0 ;  /* 0x8000000502037223 */ /* 0x000fc80000000000 */
[----:B------:R-:W-:Y:S01]  /*0380*/  FFMA R29, R29, R3, R2 ;  /* 0x000000031d1d7223 */ /* 0x000fe20000000002 */
[----:B0-----:R-:W-:Y:S06]  /*0390*/  @!P0 BRA `(.L_x_51) ;  /* 0x00000000000c8947 */ /* 0x001fec0003800000 */
[----:B------:R-:W-:-:S07]  /*03a0*/  MOV R14, 0x3c0 ;  /* 0x000003c0000e7802 */ /* 0x000fce0000000f00 */
[----:B------:R-:W-:Y:S05]  /*03b0*/  CALL.REL.NOINC `($__internal_3_$__cuda_sm3x_div_rn_noftz_f32_slowpath) ;  /* 0x0000000000347944 */ /* 0x000fea0003c00000 */
[----:B------:R-:W-:-:S07]  /*03c0*/  IMAD.MOV.U32 R29, RZ, RZ, R0 ;  /* 0x000000ffff1d7224 */ /* 0x000fce00078e0000 */
.L_x_51:
[----:B------:R-:W-:Y:S05]  /*03d0*/  BSYNC.RECONVERGENT B2 ;  /* 0x0000000000027941 */ /* 0x000fea0003800200 */
.L_x_50:
[----:B------:R-:W-:-:S05]  /*03e0*/  IMAD.WIDE R2, R19, 0x4, R6 ;  /* 0x0000000413027825 */ /* 0x000fca00078e0206 */
[----:B------:R0:W-:Y:S02]  /*03f0*/  STG.E desc[UR6][R2.64], R29 ;  /* 0x0000001d02007986 */ /* 0x0001e4000c101906 */
.L_x_49:
[----:B------:R-:W-:Y:S05]  /*0400*/  BSYNC.RECONVERGENT B1 ;  /* 0x0000000000017941 */ /* 0x000fea0003800200 */
.L_x_48:
[----:B------:R-:W-:-:S05]  /*0410*/  IMAD.IADD R18, R23, 0x1, R18 ;  /* 0x0000000117127824 */ /* 0x000fca00078e0212 */
[----:B------:R-:W-:-:S13]  /*0420*/  ISETP.GE.AND P0, PT, R18, R27, PT ;  /* 0x0000001b1200720c */ /* 0x000fda0003f06270 */
[----:B------:R-:W-:Y:S05]  /*0430*/  @!P0 BRA `(.L_x_52) ;  /* 0xfffffffc00608947 */ /* 0x000fea000383ffff */
.L_x_47:
[----:B------:R-:W-:Y:S05]  /*0440*/  BSYNC.RECONVERGENT B0 ;  /* 0x0000000000007941 */ /* 0x000fea0003800200 */
.L_x_46:
[----:B------:R-:W-:-:S05]  /*0450*/  IMAD.IADD R25, R22, 0x1, R25 ;  /* 0x0000000116197824 */ /* 0x000fca00078e0219 */
[----:B------:R-:W-:-:S13]  /*0460*/  ISETP.GE.AND P0, PT, R25, R27, PT ;  /* 0x0000001b1900720c */ /* 0x000fda0003f06270 */
[----:B------:R-:W-:Y:S05]  /*0470*/  @!P0 BRA `(.L_x_53) ;  /* 0xfffffffc00288947 */ /* 0x000fea000383ffff */
[----:B------:R-:W-:Y:S05]  /*0480*/  EXIT ;  /* 0x000000000000794d */ /* 0x000fea0003800000 */
        .weak           $__internal_3_$__cuda_sm3x_div_rn_noftz_f32_slowpath
        .type           $__internal_3_$__cuda_sm3x_div_rn_noftz_f32_slowpath,@function
        .size           $__internal_3_$__cuda_sm3x_div_rn_noftz_f32_slowpath,(.L_x_107 - $__internal_3_$__cuda_sm3x_div_rn_noftz_f32_slowpath)
$__internal_3_$__cuda_sm3x_div_rn_noftz_f32_slowpath:
[----:B------:R-:W0:Y:S01]  /*0490*/  LDC R2, c[0x0][0x3a4] ;  /* 0x0000e900ff027b82 */ /* 0x000e220000000800 */
[--C-:B------:R-:W-:Y:S01]  /*04a0*/  SHF.R.U32.HI R13, RZ, 0x17, R0.reuse ;  /* 0x00000017ff0d7819 */ /* 0x100fe20000011600 */
[----:B------:R-:W1:Y:S01]  /*04b0*/  LDCU UR4, c[0x0][0x3a4] ;  /* 0x00007480ff0477ac */ /* 0x000e620008000800 */
[----:B------:R-:W-:Y:S01]  /*04c0*/  BSSY.RECONVERGENT B3, `(.L_x_54) ;  /* 0x0000064000037945 */ /* 0x000fe20003800200 */
[----:B------:R-:W-:Y:S01]  /*04d0*/  IMAD.MOV.U32 R15, RZ, RZ, R0 ;  /* 0x000000ffff0f7224 */ /* 0x000fe200078e0000 */
[----:B------:R-:W-:-:S05]  /*04e0*/  LOP3.LUT R13, R13, 0xff, RZ, 0xc0, !PT ;  /* 0x000000ff0d0d7812 */ /* 0x000fca00078ec0ff */
[----:B------:R-:W-:Y:S02]  /*04f0*/  VIADD R26, R13, 0xffffffff ;  /* 0xffffffff0d1a7836 */ /* 0x000fe40000000000 */
[----:B-1----:R-:W-:Y:S01]  /*0500*/  IMAD.U32 R16, RZ, RZ, UR4 ;  /* 0x00000004ff107e24 */ /* 0x002fe2000f8e00ff */
[----:B0-----:R-:W-:-:S04]  /*0510*/  SHF.R.U32.HI R12, RZ, 0x17, R2 ;  /* 0x00000017ff0c7819 */ /* 0x001fc80000011602 */
[----:B------:R-:W-:-:S05]  /*0520*/  LOP3.LUT R12, R12, 0xff, RZ, 0xc0, !PT ;  /* 0x000000ff0c0c7812 */ /* 0x000fca00078ec0ff */
[----:B------:R-:W-:-:S05]  /*0530*/  VIADD R17, R12, 0xffffffff ;  /* 0xffffffff0c117836 */ /* 0x000fca0000000000 */
        /* <DEDUP_REMOVED lines=10> */
[----:B------:R-:W-:Y:S02]  /*05e0*/  FSETP.NEU.FTZ.AND P2, PT, |R0|, +INF , PT ;  /* 0x7f8000000000780b */ /* 0x000fe40003f5d200 */
        /* <DEDUP_REMOVED lines=11> */
[----:B------:R-:W-:Y:S02]  /*06a0*/  @P0 IMAD.MOV.U32 R3, RZ, RZ, RZ ;  /* 0x000000ffff030224 */ /* 0x000fe400078e00ff */
[----:B------:R-:W-:Y:S01]  /*06b0*/  @!P0 FFMA R15, R0, 1.84467440737095516160e+19, RZ ;  /* 0x5f800000000f8823 */ /* 0x000fe200000000ff */
[----:B------:R-:W-:Y:S02]  /*06c0*/  @!P0 IMAD.MOV.U32 R3, RZ, RZ, -0x40 ;  /* 0xffffffc0ff038424 */ /* 0x000fe400078e00ff */
[----:B------:R-:W-:Y:S02]  /*06d0*/  @!P1 FFMA R16, R2, 1.84467440737095516160e+19, RZ ;  /* 0x5f80000002109823 */ /* 0x000fe400000000ff */
[----:B------:R-:W-:-:S07]  /*06e0*/  @!P1 VIADD R3, R3, 0x40 ;  /* 0x0000004003039836 */ /* 0x000fce0000000000 */
.L_x_55:
        /* <DEDUP_REMOVED lines=18> */
[----:B------:R-:W-:-:S04]  /*0810*/  IMAD.IADD R12, R12, 0x1, R3 ;  /* 0x000000010c0c7824 */ /* 0x000fc800078e0203 */
[----:B------:R-:W-:-:S05]  /*0820*/  VIADD R13, R12, 0xffffffff ;  /* 0xffffffff0c0d7836 */ /* 0x000fca0000000000 */
        /* <DEDUP_REMOVED lines=9> */
[-C--:B------:R-:W-:Y:S01]  /*08c0*/  FFMA.RZ R3, R15, R17.reuse, R2 ;  /* 0x000000110f037223 */ /* 0x080fe2000000c002 */
[C---:B------:R-:W-:Y:S01]  /*08d0*/  VIADD R16, R12.reuse, 0x20 ;  /* 0x000000200c107836 */ /* 0x040fe20000000000 */
[C---:B------:R-:W-:Y:S02]  /*08e0*/  ISETP.NE.AND P2, PT, R12.reuse, RZ, PT ;  /* 0x000000ff0c00720c */ /* 0x040fe40003f45270 */
[----:B------:R-:W-:Y:S01]  /*08f0*/  ISETP.NE.AND P1, PT, R12, RZ, PT ;  /* 0x000000ff0c00720c */ /* 0x000fe20003f25270 */
[----:B------:R-:W-:Y:S01]  /*0900*/  IMAD.MOV R12, RZ, RZ, -R12 ;  /* 0x000000ffff0c7224 */ /* 0x000fe200078e0a0c */
[----:B------:R-:W-:Y:S01]  /*0910*/  LOP3.LUT R13, R3, 0x7fffff, RZ, 0xc0, !PT ;  /* 0x007fffff030d7812 */ /* 0x000fe200078ec0ff */
[CCC-:B------:R-:W-:Y:S01]  /*0920*/  FFMA.RP R3, R15.reuse, R17.reuse, R2.reuse ;  /* 0x000000110f037223 */ /* 0x1c0fe20000008002 */
[----:B------:R-:W-:Y:S02]  /*0930*/  FFMA.RM R2, R15, R17, R2 ;  /* 0x000000110f027223 */ /* 0x000fe40000004002 */
[----:B------:R-:W-:-:S03]  /*0940*/  LOP3.LUT R13, R13, 0x800000, RZ, 0xfc, !PT ;  /* 0x008000000d0d7812 */ /* 0x000fc600078efcff */
        /* <DEDUP_REMOVED lines=13> */
.L_x_62:
[----:B------:R-:W-:-:S04]  /*0a20*/  LOP3.LUT R0, R0, 0x80000000, RZ, 0xc0, !PT ;  /* 0x8000000000007812 */ /* 0x000fc800078ec0ff */
[----:B------:R-:W-:Y:S01]  /*0a30*/  LOP3.LUT R0, R0, 0x7f800000, RZ, 0xfc, !PT ;  /* 0x7f80000000007812 */ /* 0x000fe200078efcff */
[----:B------:R-:W-:Y:S06]  /*0a40*/  BRA `(.L_x_63) ;  /* 0x0000000000047947 */ /* 0x000fec0003800000 */
.L_x_61:
[----:B------:R-:W-:-:S07]  /*0a50*/  IMAD R0, R3, 0x800000, R0 ;  /* 0x0080000003007824 */ /* 0x000fce00078e0200 */
.L_x_63:
[----:B------:R-:W-:Y:S05]  /*0a60*/  BSYNC.RECONVERGENT B4 ;  /* 0x0000000000047941 */ /* 0x000fea0003800200 */
.L_x_60:
[----:B------:R-:W-:Y:S05]  /*0a70*/  BRA `(.L_x_64) ;  /* 0x0000000000207947 */ /* 0x000fea0003800000 */
.L_x_59:
[----:B------:R-:W-:-:S04]  /*0a80*/  LOP3.LUT R0, R16, 0x80000000, R15, 0x48, !PT ;  /* 0x8000000010007812 */ /* 0x000fc800078e480f */
[----:B------:R-:W-:Y:S01]  /*0a90*/  LOP3.LUT R0, R0, 0x7f800000, RZ, 0xfc, !PT ;  /* 0x7f80000000007812 */ /* 0x000fe200078efcff */
[----:B------:R-:W-:Y:S06]  /*0aa0*/  BRA `(.L_x_64) ;  /* 0x0000000000147947 */ /* 0x000fec0003800000 */
.L_x_58:
[----:B------:R-:W-:Y:S01]  /*0ab0*/  LOP3.LUT R0, R16, 0x80000000, R15, 0x48, !PT ;  /* 0x8000000010007812 */ /* 0x000fe200078e480f */
[----:B------:R-:W-:Y:S06]  /*0ac0*/  BRA `(.L_x_64) ;  /* 0x00000000000c7947 */ /* 0x000fec0003800000 */
.L_x_57:
[----:B------:R-:W0:Y:S01]  /*0ad0*/  MUFU.RSQ R0, -QNAN ;  /* 0xffc0000000007908 */ /* 0x000e220000001400 */
[----:B------:R-:W-:Y:S05]  /*0ae0*/  BRA `(.L_x_64) ;  /* 0x0000000000047947 */ /* 0x000fea0003800000 */
.L_x_56:
[----:B------:R-:W-:-:S07]  /*0af0*/  FADD.FTZ R0, R0, R2 ;  /* 0x0000000200007221 */ /* 0x000fce0000010000 */
.L_x_64:
[----:B------:R-:W-:Y:S05]  /*0b00*/  BSYNC.RECONVERGENT B3 ;  /* 0x0000000000037941 */ /* 0x000fea0003800200 */
.L_x_54:
[----:B------:R-:W-:-:S04]  /*0b10*/  IMAD.MOV.U32 R15, RZ, RZ, 0x0 ;  /* 0x00000000ff0f7424 */ /* 0x000fc800078e00ff */
[----:B0-----:R-:W-:Y:S05]  /*0b20*/  RET.REL.NODEC R14 `(_Z12diffuseOnGPUiPfS_S_ff) ;  /* 0xfffffff40e347950 */ /* 0x001fea0003c3ffff */
.L_x_65:
        /* <DEDUP_REMOVED lines=13> */
.L_x_107:


//--------------------- .text._Z15add_sourceOnGPUPfS_ --------------------------
	.section	.text._Z15add_sourceOnGPUPfS_,"ax",@progbits
	.align	128
        .global         _Z15add_sourceOnGPUPfS_
        .type           _Z15add_sourceOnGPUPfS_,@function
        .size           _Z15add_sourceOnGPUPfS_,(.L_x_112 - _Z15add_sourceOnGPUPfS_)
        .other          _Z15add_sourceOnGPUPfS_,@"STO_CUDA_ENTRY STV_DEFAULT"
_Z15add_sourceOnGPUPfS_:
.text._Z15add_sourceOnGPUPfS_:
        /* <DEDUP_REMOVED lines=13> */
[----:B------:R-:W0:Y:S01]  /*00d0*/  LDCU UR5, c[0x0][0x370] ;  /* 0x00006e00ff0577ac */ /* 0x000e220008000800 */
[----:B------:R-:W-:Y:S01]  /*00e0*/  MOV R10, R2 ;  /* 0x00000002000a7202 */ /* 0x000fe20000000f00 */
[----:B------:R-:W1:Y:S01]  /*00f0*/  LDCU UR6, c[0x0][0x374] ;  /* 0x00006e80ff0677ac */ /* 0x000e620008000800 */
[----:B------:R-:W2:Y:S01]  /*0100*/  LDCU.64 UR8, c[0x0][0x358] ;  /* 0x00006b00ff0877ac */ /* 0x000ea20008000a00 */
[----:B------:R-:W3:Y:S01]  /*0110*/  LDCU UR7, c[0x3][0x4] ;  /* 0x00c00080ff0777ac */ /* 0x000ee20008000800 */
[----:B0-----:R-:W-:Y:S02]  /*0120*/  IMAD R11, R11, UR5, RZ ;  /* 0x000000050b0b7c24 */ /* 0x001fe4000f8e02ff */
[----:B-1----:R-:W-:-:S07]  /*0130*/  IMAD R13, R13, UR6, RZ ;  /* 0x000000060d0d7c24 */ /* 0x002fce000f8e02ff */
.L_x_71:
[----:B------:R-:W-:Y:S01]  /*0140*/  ISETP.GE.AND P0, PT, R0, UR4, PT ;  /* 0x0000000400007c0c */ /* 0x000fe2000bf06270 */
[----:B------:R-:W-:-:S12]  /*0150*/  BSSY.RECONVERGENT B0, `(.L_x_66) ;  /* 0x0000015000007945 */ /* 0x000fd80003800200 */
[----:B01--4-:R-:W-:Y:S05]  /*0160*/  @P0 BRA `(.L_x_67) ;  /* 0x00000000004c0947 */ /* 0x013fea0003800000 */
[----:B------:R-:W0:Y:S01]  /*0170*/  LDC.64 R2, c[0x0][0x380] ;  /* 0x0000e000ff027b82 */ /* 0x000e220000000a00 */
[----:B------:R-:W-:Y:S01]  /*0180*/  IMAD R17, R10, UR4, RZ ;  /* 0x000000040a117c24 */ /* 0x000fe2000f8e02ff */
[----:B------:R-:W-:-:S06]  /*0190*/  MOV R12, R0 ;  /* 0x00000000000c7202 */ /* 0x000fcc0000000f00 */
[----:B------:R-:W1:Y:S02]  /*01a0*/  LDC.64 R4, c[0x0][0x388] ;  /* 0x0000e200ff047b82 */ /* 0x000e640000000a00 */
.L_x_70:
[----:B------:R-:W-:Y:S01]  /*01b0*/  VIMNMX R6, PT, PT, R12, R10, !PT ;  /* 0x0000000a0c067248 */ /* 0x000fe20007fe0100 */
[----:B------:R-:W-:Y:S03]  /*01c0*/  BSSY.RECONVERGENT B1, `(.L_x_68) ;  /* 0x000000a000017945 */ /* 0x000fe60003800200 */
[----:B------:R-:W-:-:S13]  /*01d0*/  ISETP.GE.AND P0, PT, R6, UR4, PT ;  /* 0x0000000406007c0c */ /* 0x000fda000bf06270 */
[----:B----4-:R-:W-:Y:S05]  /*01e0*/  @P0 BRA `(.L_x_69) ;  /* 0x00000000001c0947 */ /* 0x010fea0003800000 */
[----:B------:R-:W-:-:S05]  /*01f0*/  IADD3 R9, PT, PT, R17, R12, RZ ;  /* 0x0000000c11097210 */ /* 0x000fca0007ffe0ff */
[----:B-1----:R-:W-:-:S04]  /*0200*/  IMAD.WIDE R6, R9, 0x4, R4 ;  /* 0x0000000409067825 */ /* 0x002fc800078e0204 */
[----:B0-----:R-:W-:Y:S02]  /*0210*/  IMAD.WIDE R8, R9, 0x4, R2 ;  /* 0x0000000409087825 */ /* 0x001fe400078e0202 */
[----:B--2---:R-:W3:Y:S04]  /*0220*/  LDG.E R6, desc[UR8][R6.64] ;  /* 0x0000000806067981 */ /* 0x004ee8000c1e1900 */
[----:B------:R-:W3:Y:S02]  /*0230*/  LDG.E R15, desc[UR8][R8.64] ;  /* 0x00000008080f7981 */ /* 0x000ee4000c1e1900 */
[----:B---3--:R-:W-:-:S05]  /*0240*/  FFMA R15, R6, UR7, R15 ;  /* 0x00000007060f7c23 */ /* 0x008fca000800000f */
[----:B------:R4:W-:Y:S02]  /*0250*/  STG.E desc[UR8][R8.64], R15 ;  /* 0x0000000f08007986 */ /* 0x0009e4000c101908 */
.L_x_69:
[----:B--23--:R-:W-:Y:S05]  /*0260*/  BSYNC.RECONVERGENT B1 ;  /* 0x0000000000017941 */ /* 0x00cfea0003800200 */
.L_x_68:
[----:B------:R-:W-:-:S04]  /*0270*/  IADD3 R12, PT, PT, R11, R12, RZ ;  /* 0x0000000c0b0c7210 */ /* 0x000fc80007ffe0ff */
[----:B------:R-:W-:-:S13]  /*0280*/  ISETP.GE.AND P0, PT, R12, UR4, PT ;  /* 0x000000040c007c0c */ /* 0x000fda000bf06270 */
[----:B------:R-:W-:Y:S05]  /*0290*/  @!P0 BRA `(.L_x_70) ;  /* 0xfffffffc00c48947 */ /* 0x000fea000383ffff */
.L_x_67:
[----:B--23--:R-:W-:Y:S05]  /*02a0*/  BSYNC.RECONVERGENT B0 ;  /* 0x0000000000007941 */ /* 0x00cfea0003800200 */
.L_x_66:
[----:B------:R-:W-:-:S04]  /*02b0*/  IADD3 R10, PT, PT, R13, R10, RZ ;  /* 0x0000000a0d0a7210 */ /* 0x000fc80007ffe0ff */
[----:B------:R-:W-:-:S13]  /*02c0*/  ISETP.GE.AND P0, PT, R10, UR4, PT ;  /* 0x000000040a007c0c */ /* 0x000fda000bf06270 */
[----:B------:R-:W-:Y:S05]  /*02d0*/  @!P0 BRA `(.L_x_71) ;  /* 0xfffffffc00988947 */ /* 0x000fea000383ffff */
[----:B------:R-:W-:Y:S05]  /*02e0*/  EXIT ;  /* 0x000000000000794d */ /* 0x000fea0003800000 */
.L_x_72:
        /* <DEDUP_REMOVED lines=9> */
.L_x_112:


//--------------------- .text._Z11boundaryGPUiPf  --------------------------
	.section	.text._Z11boundaryGPUiPf,"ax",@progbits
	.align	128
        .global         _Z11boundaryGPUiPf
        .type           _Z11boundaryGPUiPf,@function
        .size           _Z11boundaryGPUiPf,(.L_x_113 - _Z11boundaryGPUiPf)
        .other          _Z11boundaryGPUiPf,@"STO_CUDA_ENTRY STV_DEFAULT"
_Z11boundaryGPUiPf:
.text._Z11boundaryGPUiPf:
[----:B------:R-:W-:Y:S08]  /*0000*/  LDC R1, c[0x0][0x37c] ;  /* 0x0000df00ff017b82 */ /* 0x000ff00000000800 */
[----:B------:R-:W0:Y:S01]  /*0010*/  S2UR UR6, SR_CTAID.X ;  /* 0x00000000000679c3 */ /* 0x000e220000002500 */
[----:B------:R-:W1:Y:S01]  /*0020*/  S2R R0, SR_TID.X ;  /* 0x0000000000007919 */ /* 0x000e620000002100 */
[----:B------:R-:W2:Y:S06]  /*0030*/  LDCU.64 UR4, c[0x0][0x358] ;  /* 0x00006b00ff0477ac */ /* 0x000eac0008000a00 */
[----:B------:R-:W1:Y:S01]  /*0040*/  LDC R3, c[0x0][0x360] ;  /* 0x0000d800ff037b82 */ /* 0x000e620000000800 */
[----:B0-----:R-:W-:-:S02]  /*0050*/  UISETP.NE.AND UP0, UPT, UR6, URZ, UPT ;  /* 0x000000ff0600728c */ /* 0x001fc4000bf05270 */
[----:B-1----:R-:W-:-:S07]  /*0060*/  IMAD R0, R3, UR6, R0 ;  /* 0x0000000603007c24 */ /* 0x002fce000f8e0200 */
[----:B--2---:R-:W-:Y:S05]  /*0070*/  BRA.U UP0, `(.L_x_73) ;  /* 0x0000000500907547 */ /* 0x004fea000b800000 */
[----:B------:R-:W0:Y:S01]  /*0080*/  LDC R3, c[0x3][RZ] ;  /* 0x00c00000ff037b82 */ /* 0x000e220000000800 */
[----:B------:R-:W-:Y:S01]  /*0090*/  BSSY.RECONVERGENT B0, `(.L_x_74) ;  /* 0x0000012000007945 */ /* 0x000fe20003800200 */
[C---:B0-----:R-:W-:Y:S02]  /*00a0*/  ISETP.GT.AND P0, PT, R0.reuse, R3, PT ;  /* 0x000000030000720c */ /* 0x041fe40003f04270 */
[----:B------:R-:W-:Y:S02]  /*00b0*/  IADD3 R4, PT, PT, R3, 0x2, RZ ;  /* 0x0000000203047810 */ /* 0x000fe40007ffe0ff */
[----:B------:R-:W-:-:S03]  /*00c0*/  ISETP.LT.OR P0, PT, R0, 0x1, P0 ;  /* 0x000000010000780c */ /* 0x000fc60000701670 */
[----:B------:R-:W-:Y:S01]  /*00d0*/  IMAD R2, R4, R3, R4 ;  /* 0x0000000304027224 */ /* 0x000fe200078e0204 */
[----:B------:R-:W-:-:S09]  /*00e0*/  ISETP.NE.OR P1, PT, R3, -0x1, P0 ;  /* 0xffffffff0300780c */ /* 0x000fd20000725670 */
[----:B------:R-:W-:Y:S05]  /*00f0*/  @P0 BRA `(.L_x_75) ;  /* 0x00000000002c0947 */ /* 0x000fea0003800000 */
[----:B------:R-:W0:Y:S01]  /*0100*/  LDC R5, c[0x0][0x380] ;  /* 0x0000e000ff057b82 */ /* 0x000e220000000800 */
[----:B------:R-:W-:-:S07]  /*0110*/  IADD3.X R11, PT, PT, R0, R3, RZ, PT, PT ;  /* 0x00000003000b7210 */ /* 0x000fce0003fee4ff */
[----:B------:R-:W1:Y:S01]  /*0120*/  LDC.64 R8, c[0x0][0x388] ;  /* 0x0000e200ff087b82 */ /* 0x000e620000000a00 */
[----:B0-----:R-:W-:-:S13]  /*0130*/  ISETP.NE.AND P2, PT, R5, 0x2, PT ;  /* 0x000000020500780c */ /* 0x001fda0003f45270 */
[----:B-1----:R-:W-:-:S06]  /*0140*/  @!P2 IMAD.WIDE R6, R11, 0x4, R8 ;  /* 0x000000040b06a825 */ /* 0x002fcc00078e0208 */
[----:B------:R-:W2:Y:S01]  /*0150*/  @!P2 LDG.E R6, desc[UR4][R6.64] ;  /* 0x000000040606a981 */ /* 0x000ea2000c1e1900 */
[----:B------:R-:W-:-:S04]  /*0160*/  @P2 IMAD.WIDE R10, R11, 0x4, R8 ;  /* 0x000000040b0a2825 */ /* 0x000fc800078e0208 */
[----:B--2---:R-:W-:-:S06]  /*0170*/  @!P2 FADD R5, -R6, -RZ ;  /* 0x800000ff0605a221 */ /* 0x004fcc0000000100 */
[----:B------:R-:W2:Y:S01]  /*0180*/  @P2 LDG.E R5, desc[UR4][R10.64] ;  /* 0x000000040a052981 */ /* 0x000ea2000c1e1900 */
[----:B------:R-:W-:-:S05]  /*0190*/  IMAD.WIDE.U32 R8, R0, 0x4, R8 ;  /* 0x0000000400087825 */ /* 0x000fca00078e0008 */
[----:B--2---:R0:W-:Y:S02]  /*01a0*/  STG.E desc[UR4][R8.64], R5 ;  /* 0x0000000508007986 */ /* 0x0041e4000c101904 */
.L_x_75:
[----:B------:R-:W-:Y:S05]  /*01b0*/  BSYNC.RECONVERGENT B0 ;  /* 0x0000000000007941 */ /* 0x000fea0003800200 */
.L_x_74:
[----:B------:R-:W-:Y:S01]  /*01c0*/  BSSY.RECONVERGENT B0, `(.L_x_76) ;  /* 0x0000019000007945 */ /* 0x000fe20003800200 */
[----:B0-----:R-:W-:-:S03]  /*01d0*/  IADD3 R5, PT, PT, R0, R2, RZ ;  /* 0x0000000200057210 */ /* 0x001fc60007ffe0ff */
[----:B------:R-:W-:Y:S05]  /*01e0*/  @P1 BRA `(.L_x_77) ;  /* 0x0000000000281947 */ /* 0x000fea0003800000 */
[----:B------:R-:W0:Y:S08]  /*01f0*/  LDC R8, c[0x0][0x380] ;  /* 0x0000e000ff087b82 */ /* 0x000e300000000800 */
[----:B------:R-:W1:Y:S01]  /*0200*/  LDC.64 R6, c[0x0][0x388] ;  /* 0x0000e200ff067b82 */ /* 0x000e620000000a00 */
[----:B0-----:R-:W-:Y:S01]  /*0210*/  ISETP.NE.AND P1, PT, R8, 0x2, PT ;  /* 0x000000020800780c */ /* 0x001fe20003f25270 */
[----:B-1----:R-:W-:-:S12]  /*0220*/  IMAD.WIDE.U32 R6, R5, 0x4, R6 ;  /* 0x0000000405067825 */ /* 0x002fd800078e0006 */
[----:B------:R-:W2:Y:S04]  /*0230*/  @!P1 LDG.E R5, desc[UR4][R6.64+0x4] ;  /* 0x0000040406059981 */ /* 0x000ea8000c1e1900 */
[----:B------:R-:W3:Y:S01]  /*0240*/  @P1 LDG.E R9, desc[UR4][R6.64+0x4] ;  /* 0x0000040406091981 */ /* 0x000ee2000c1e1900 */
[----:B--2---:R-:W-:-:S05]  /*0250*/  @!P1 FADD R5, -R5, -RZ ;  /* 0x800000ff05059221 */ /* 0x004fca0000000100 */
[----:B------:R1:W-:Y:S04]  /*0260*/  @!P1 STG.E desc[UR4][R6.64], R5 ;  /* 0x0000000506009986 */ /* 0x0003e8000c101904 */
[----:B---3--:R1:W-:Y:S01]  /*0270*/  @P1 STG.E desc[UR4][R6.64], R9 ;  /* 0x0000000906001986 */ /* 0x0083e2000c101904 */
[----:B------:R-:W-:Y:S05]  /*0280*/  BRA `(.L_x_78) ;  /* 0x0000000000307947 */ /* 0x000fea0003800000 */
.L_x_77:
[----:B------:R-:W-:Y:S05]  /*0290*/  @P0 BRA `(.L_x_78) ;  /* 0x00000000002c0947 */ /* 0x000fea0003800000 */
[----:B------:R-:W0:Y:S01]  /*02a0*/  LDC R6, c[0x0][0x380] ;  /* 0x0000e000ff067b82 */ /* 0x000e220000000800 */
[----:B------:R-:W-:-:S07]  /*02b0*/  IADD3 R11, PT, PT, R5, -0x2, -R3 ;  /* 0xfffffffe050b7810 */ /* 0x000fce0007ffe803 */
[----:B------:R-:W1:Y:S01]  /*02c0*/  LDC.64 R8, c[0x0][0x388] ;  /* 0x0000e200ff087b82 */ /* 0x000e620000000a00 */
[----:B0-----:R-:W-:-:S13]  /*02d0*/  ISETP.NE.AND P1, PT, R6, 0x2, PT ;  /* 0x000000020600780c */ /* 0x001fda0003f25270 */
[----:B-1----:R-:W-:-:S06]  /*02e0*/  @!P1 IMAD.WIDE R6, R11, 0x4, R8 ;  /* 0x000000040b069825 */ /* 0x002fcc00078e0208 */
[----:B------:R-:W2:Y:S01]  /*02f0*/  @!P1 LDG.E R6, desc[UR4][R6.64] ;  /* 0x0000000406069981 */ /* 0x000ea2000c1e1900 */
[----:B------:R-:W-:-:S04]  /*0300*/  @P1 IMAD.WIDE R10, R11, 0x4, R8 ;  /* 0x000000040b0a1825 */ /* 0x000fc800078e0208 */
[----:B--2---:R-:W-:-:S06]  /*0310*/  @!P1 FADD R13, -R6, -RZ ;  /* 0x800000ff060d9221 */ /* 0x004fcc0000000100 */
[----:B------:R-:W2:Y:S01]  /*0320*/  @P1 LDG.E R13, desc[UR4][R10.64] ;  /* 0x000000040a0d1981 */ /* 0x000ea2000c1e1900 */
[----:B------:R-:W-:-:S05]  /*0330*/  IMAD.WIDE R8, R5, 0x4, R8 ;  /* 0x0000000405087825 */ /* 0x000fca00078e0208 */
[----:B--2---:R0:W-:Y:S02]  /*0340*/  STG.E desc[UR4][R8.64], R13 ;  /* 0x0000000d08007986 */ /* 0x0041e4000c101904 */
.L_x_78:
[----:B------:R-:W-:Y:S05]  /*0350*/  BSYNC.RECONVERGENT B0 ;  /* 0x0000000000007941 */ /* 0x000fea0003800200 */
.L_x_76:
[----:B-1----:R-:W1:Y:S01]  /*0360*/  LDC.64 R6, c[0x0][0x388] ;  /* 0x0000e200ff067b82 */ /* 0x002e620000000a00 */
[----:B------:R-:W-:Y:S01]  /*0370*/  IADD3 R5, PT, PT, -R0, R3, RZ ;  /* 0x0000000300057210 */ /* 0x000fe20007ffe1ff */
[----:B------:R-:W-:Y:S04]  /*0380*/  BSSY.RECONVERGENT B0, `(.L_x_79) ;  /* 0x0000011000007945 */ /* 0x000fe80003800200 */
[----:B------:R-:W-:Y:S02]  /*0390*/  VIADD R10, R5, 0x1 ;  /* 0x00000001050a7836 */ /* 0x000fe40000000000 */
[----:B0-----:R-:W0:Y:S01]  /*03a0*/  LDC.64 R8, c[0x0][0x388] ;  /* 0x0000e200ff087b82 */ /* 0x001e220000000a00 */
[----:B------:R-:W-:Y:S02]  /*03b0*/  IMAD R15, R4, R5, R4 ;  /* 0x00000005040f7224 */ /* 0x000fe400078e0204 */
[----:B------:R-:W-:-:S04]  /*03c0*/  ISETP.GT.AND P1, PT, R10, R3, PT ;  /* 0x000000030a00720c */ /* 0x000fc80003f24270 */
[----:B------:R-:W-:Y:S01]  /*03d0*/  ISETP.GT.U32.OR P1, PT, R5, 0x7ffffffe, P1 ;  /* 0x7ffffffe0500780c */ /* 0x000fe20000f24470 */
[----:B-1----:R-:W-:Y:S01]  /*03e0*/  IMAD.WIDE R10, R3, 0x4, R6 ;  /* 0x00000004030a7825 */ /* 0x002fe200078e0206 */
[----:B------:R-:W-:Y:S11]  /*03f0*/  @P0 BRA `(.L_x_80) ;  /* 0x0000000000240947 */ /* 0x000ff60003800000 */
[----:B------:R-:W1:Y:S01]  /*0400*/  LDC.64 R12, c[0x0][0x388] ;  /* 0x0000e200ff0c7b82 */ /* 0x000e620000000a00 */
[----:B------:R-:W-:-:S07]  /*0410*/  IMAD R5, R0, R4, RZ ;  /* 0x0000000400057224 */ /* 0x000fce00078e02ff */
[----:B------:R-:W2:Y:S01]  /*0420*/  LDC R0, c[0x0][0x380] ;  /* 0x0000e000ff007b82 */ /* 0x000ea20000000800 */
[----:B-1----:R-:W-:-:S05]  /*0430*/  IMAD.WIDE R4, R5, 0x4, R12 ;  /* 0x0000000405047825 */ /* 0x002fca00078e020c */
[----:B------:R-:W3:Y:S01]  /*0440*/  LDG.E R12, desc[UR4][R4.64+0x4] ;  /* 0x00000404040c7981 */ /* 0x000ee2000c1e1900 */
[----:B--2---:R-:W-:-:S13]  /*0450*/  ISETP.NE.AND P0, PT, R0, 0x1, PT ;  /* 0x000000010000780c */ /* 0x004fda0003f05270 */
[----:B---3--:R-:W-:Y:S01]  /*0460*/  @!P0 FADD R13, -R12, -RZ ;  /* 0x800000ff0c0d8221 */ /* 0x008fe20000000100 */
[----:B------:R-:W-:-:S05]  /*0470*/  @P0 MOV R13, R12 ;  /* 0x0000000c000d0202 */ /* 0x000fca0000000f00 */
[----:B------:R1:W-:Y:S02]  /*0480*/  STG.E desc[UR4][R4.64], R13 ;  /* 0x0000000d04007986 */ /* 0x0003e4000c101904 */
.L_x_80:
[----:B------:R-:W-:Y:S05]  /*0490*/  BSYNC.RECONVERGENT B0 ;  /* 0x0000000000007941 */ /* 0x000fea0003800200 */
.L_x_79:
[----:B------:R-:W-:Y:S04]  /*04a0*/  BSSY.RECONVERGENT B0, `(.L_x_81) ;  /* 0x000000a000007945 */ /* 0x000fe80003800200 */
[----:B------:R-:W-:Y:S05]  /*04b0*/  @P1 BRA `(.L_x_82) ;  /* 0x0000000000201947 */ /* 0x000fea0003800000 */
[----:B-1----:R-:W1:Y:S08]  /*04c0*/  LDC.64 R4, c[0x0][0x388] ;  /* 0x0000e200ff047b82 */ /* 0x002e700000000a00 */
[----:B------:R-:W2:Y:S01]  /*04d0*/  LDC R0, c[0x0][0x380] ;  /* 0x0000e000ff007b82 */ /* 0x000ea20000000800 */
[----:B-1----:R-:W-:-:S05]  /*04e0*/  IMAD.WIDE R4, R15, 0x4, R4 ;  /* 0x000000040f047825 */ /* 0x002fca00078e0204 */
[----:B------:R-:W3:Y:S01]  /*04f0*/  LDG.E R12, desc[UR4][R4.64+0x4] ;  /* 0x00000404040c7981 */ /* 0x000ee2000c1e1900 */
[----:B--2---:R-:W-:-:S13]  /*0500*/  ISETP.NE.AND P0, PT, R0, 0x1, PT ;  /* 0x000000010000780c */ /* 0x004fda0003f05270 */
[----:B---3--:R-:W-:Y:S01]  /*0510*/  @!P0 FADD R13, -R12, -RZ ;  /* 0x800000ff0c0d8221 */ /* 0x008fe20000000100 */
[----:B------:R-:W-:-:S05]  /*0520*/  @P0 MOV R13, R12 ;  /* 0x0000000c000d0202 */ /* 0x000fca0000000f00 */
[----:B------:R2:W-:Y:S02]  /*0530*/  STG.E desc[UR4][R4.64], R13 ;  /* 0x0000000d04007986 */ /* 0x0005e4000c101904 */
.L_x_82:
[----:B------:R-:W-:Y:S05]  /*0540*/  BSYNC.RECONVERGENT B0 ;  /* 0x0000000000007941 */ /* 0x000fea0003800200 */
.L_x_81:
[----:B------:R-:W-:Y:S06]  /*0550*/  BAR.SYNC.DEFER_BLOCKING 0x0 ;  /* 0x0000000000007b1d */ /* 0x000fec0000010000 */
[----:B------:R-:W3:Y:S04]  /*0560*/  LDG.E R11, desc[UR4][R10.64+0x8] ;  /* 0x000008040a0b7981 */ /* 0x000ee8000c1e1900 */
[----:B0-----:R-:W3:Y:S01]  /*0570*/  LDG.E R0, desc[UR4][R8.64+0x4] ;  /* 0x0000040408007981 */ /* 0x001ee2000c1e1900 */
[----:B------:R-:W-:Y:S01]  /*0580*/  ISETP.NE.AND P0, PT, R3, -0x1, PT ;  /* 0xffffffff0300780c */ /* 0x000fe20003f05270 */
[----:B---3--:R-:W-:-:S04]  /*0590*/  FADD R0, R0, R11 ;  /* 0x0000000b00007221 */ /* 0x008fc80000000000 */
[----:B-12---:R-:W-:-:S05]  /*05a0*/  FMUL R5, R0, 0.5 ;  /* 0x3f00000000057820 */ /* 0x006fca0000400000 */
[----:B------:R0:W-:Y:S03]  /*05b0*/  STG.E desc[UR4][R8.64], R5 ;  /* 0x0000000508007986 */ /* 0x0001e6000c101904 */
[----:B------:R-:W-:Y:S05]  /*05c0*/  @P0 BRA `(.L_x_83) ;  /* 0x0000000000180947 */ /* 0x000fea0003800000 */
[----:B------:R-:W-:-:S05]  /*05d0*/  IMAD.WIDE.U32 R2, R2, 0x4, R6 ;  /* 0x0000000402027825 */ /* 0x000fca00078e0006 */
[----:B------:R-:W2:Y:S02]  /*05e0*/  LDG.E R0, desc[UR4][R2.64+0x4] ;  /* 0x0000040402007981 */ /* 0x000ea4000c1e1900 */
[----:B--2---:R-:W-:-:S04]  /*05f0*/  FADD R0, R0, R0 ;  /* 0x0000000000007221 */ /* 0x004fc80000000000 */
[----:B0-----:R-:W-:-:S05]  /*0600*/  FMUL R5, R0, 0.5 ;  /* 0x3f00000000057820 */ /* 0x001fca0000400000 */
[----:B------:R-:W-:Y:S01]  /*0610*/  STG.E desc[UR4][R2.64], R5 ;  /* 0x0000000502007986 */ /* 0x000fe2000c101904 */
[----:B------:R-:W-:Y:S05]  /*0620*/  EXIT ;  /* 0x000000000000794d */ /* 0x000fea0003800000 */
.L_x_83:
[C---:B0-----:R-:W-:Y:S01]  /*0630*/  IADD3 R5, PT, PT, R2.reuse, -0x2, -R3 ;  /* 0xfffffffe02057810 */ /* 0x041fe20007ffe803 */
[----:B------:R-:W-:-:S04]  /*0640*/  IMAD.WIDE R2, R2, 0x4, R6 ;  /* 0x0000000402027825 */ /* 0x000fc800078e0206 */
[----:B------:R-:W-:Y:S01]  /*0650*/  IMAD.WIDE R6, R5, 0x4, R6 ;  /* 0x0000000405067825 */ /* 0x000fe200078e0206 */
[----:B------:R-:W2:Y:S05]  /*0660*/  LDG.E R0, desc[UR4][R2.64+0x4] ;  /* 0x0000040402007981 */ /* 0x000eaa000c1e1900 */
[----:B------:R-:W2:Y:S02]  /*0670*/  LDG.E R7, desc[UR4][R6.64] ;  /* 0x0000000406077981 */ /* 0x000ea4000c1e1900 */
[----:B--2---:R-:W-:-:S04]  /*0680*/  FADD R0, R0, R7 ;  /* 0x0000000700007221 */ /* 0x004fc80000000000 */
[----:B------:R-:W-:-:S05]  /*0690*/  FMUL R5, R0, 0.5 ;  /* 0x3f00000000057820 */ /* 0x000fca0000400000 */
[----:B------:R-:W-:Y:S01]  /*06a0*/  STG.E desc[UR4][R2.64], R5 ;  /* 0x0000000502007986 */ /* 0x000fe2000c101904 */
[----:B------:R-:W-:Y:S05]  /*06b0*/  EXIT ;  /* 0x000000000000794d */ /* 0x000fea0003800000 */
.L_x_73:
[----:B------:R-:W0:Y:S02]  /*06c0*/  LDC R2, c[0x0][0x370] ;  /* 0x0000dc00ff027b82 */ /* 0x000e240000000800 */
[----:B0-----:R-:W-:-:S04]  /*06d0*/  IADD3 R2, PT, PT, R2, -0x1, RZ ;  /* 0xffffffff02027810 */ /* 0x001fc80007ffe0ff */
[----:B------:R-:W-:-:S13]  /*06e0*/  ISETP.LE.U32.AND P0, PT, R2, UR6, PT ;  /* 0x0000000602007c0c */ /* 0x000fda000bf03070 */
[----:B------:R-:W-:Y:S05]  /*06f0*/  @P0 BRA `(.L_x_84) ;  /* 0x00000004006c0947 */ /* 0x000fea0003800000 */
[----:B------:R-:W0:Y:S01]  /*0700*/  LDC R3, c[0x3][RZ] ;  /* 0x00c00000ff037b82 */ /* 0x000e220000000800 */
[----:B------:R-:W-:Y:S01]  /*0710*/  BSSY.RECONVERGENT B0, `(.L_x_85) ;  /* 0x0000015000007945 */ /* 0x000fe20003800200 */
[CC--:B0-----:R-:W-:Y:S01]  /*0720*/  ISETP.GT.AND P0, PT, R0.reuse, R3.reuse, PT ;  /* 0x000000030000720c */ /* 0x0c1fe20003f04270 */
[C---:B------:R-:W-:Y:S01]  /*0730*/  VIADD R5, R3.reuse, 0x1 ;  /* 0x0000000103057836 */ /* 0x040fe20000000000 */
[C---:B------:R-:W-:Y:S02]  /*0740*/  ISETP.GT.AND P1, PT, R0.reuse, R3, PT ;  /* 0x000000030000720c */ /* 0x040fe40003f24270 */
[C---:B------:R-:W-:Y:S02]  /*0750*/  ISETP.LT.OR P0, PT, R0.reuse, 0x1, P0 ;  /* 0x000000010000780c */ /* 0x040fe40000701670 */
[----:B------:R-:W-:Y:S02]  /*0760*/  IADD3 R7, PT, PT, R3, 0x2, RZ ;  /* 0x0000000203077810 */ /* 0x000fe40007ffe0ff */
[----:B------:R-:W-:-:S03]  /*0770*/  ISETP.GT.AND P1, PT, R0, RZ, !P1 ;  /* 0x000000ff0000720c */ /* 0x000fc60004f24270 */
[----:B------:R-:W-:Y:S01]  /*0780*/  IMAD R2, R0, R7, RZ ;  /* 0x0000000700027224 */ /* 0x000fe200078e02ff */
[----:B------:R-:W-:-:S05]  /*0790*/  ISETP.NE.OR P2, PT, R5, RZ, !P1 ;  /* 0x000000ff0500720c */ /* 0x000fca0004f45670 */
[----:B------:R-:W-:Y:S08]  /*07a0*/  @P0 BRA `(.L_x_86) ;  /* 0x00000000002c0947 */ /* 0x000ff00003800000 */
[----:B------:R-:W0:Y:S01]  /*07b0*/  LDC R4, c[0x0][0x380] ;  /* 0x0000e000ff047b82 */ /* 0x000e220000000800 */
[----:B------:R-:W-:-:S07]  /*07c0*/  IADD3 R13, PT, PT, R0, 0x2, R3 ;  /* 0x00000002000d7810 */ /* 0x000fce0007ffe003 */
        /* <DEDUP_REMOVED lines=9> */
.L_x_86:
[----:B------:R-:W-:Y:S05]  /*0860*/  BSYNC.RECONVERGENT B0 ;  /* 0x0000000000007941 */ /* 0x000fea0003800200 */
.L_x_85:
[----:B------:R-:W-:Y:S04]  /*0870*/  BSSY.RECONVERGENT B0, `(.L_x_87) ;  /* 0x000000a000007945 */ /* 0x000fe80003800200 */
[----:B------:R-:W-:Y:S05]  /*0880*/  @!P1 BRA `(.L_x_88) ;  /* 0x0000000000209947 */ /* 0x000fea0003800000 */
[----:B------:R-:W1:Y:S08]  /*0890*/  LDC.64 R8, c[0x0][0x388] ;  /* 0x0000e200ff087b82 */ /* 0x000e700000000a00 */
[----:B------:R-:W2:Y:S01]  /*08a0*/  LDC R4, c[0x0][0x380] ;  /* 0x0000e000ff047b82 */ /* 0x000ea20000000800 */
[----:B-1----:R-:W-:-:S05]  /*08b0*/  IMAD.WIDE R8, R2, 0x4, R8 ;  /* 0x0000000402087825 */ /* 0x002fca00078e0208 */
[----:B------:R-:W0:Y:S01]  /*08c0*/  LDG.E R6, desc[UR4][R8.64+0x4] ;  /* 0x0000040408067981 */ /* 0x000e22000c1e1900 */
[----:B--2---:R-:W-:-:S13]  /*08d0*/  ISETP.NE.AND P3, PT, R4, 0x1, PT ;  /* 0x000000010400780c */ /* 0x004fda0003f65270 */
[----:B0-----:R-:W-:Y:S01]  /*08e0*/  @!P3 FADD R11, -R6, -RZ ;  /* 0x800000ff060bb221 */ /* 0x001fe20000000100 */
[----:B------:R-:W-:-:S05]  /*08f0*/  @P3 MOV R11, R6 ;  /* 0x00000006000b3202 */ /* 0x000fca0000000f00 */
[----:B------:R1:W-:Y:S02]  /*0900*/  STG.E desc[UR4][R8.64], R11 ;  /* 0x0000000b08007986 */ /* 0x0003e4000c101904 */
.L_x_88:
[----:B------:R-:W-:Y:S05]  /*0910*/  BSYNC.RECONVERGENT B0 ;  /* 0x0000000000007941 */ /* 0x000fea0003800200 */
.L_x_87:
[----:B------:R-:W-:Y:S04]  /*0920*/  BSSY.RECONVERGENT B0, `(.L_x_89) ;  /* 0x000001d000007945 */ /* 0x000fe80003800200 */
[----:B------:R-:W-:Y:S05]  /*0930*/  @P2 BRA `(.L_x_90) ;  /* 0x00000000002c2947 */ /* 0x000fea0003800000 */
[----:B------:R-:W2:Y:S01]  /*0940*/  LDC R4, c[0x0][0x380] ;  /* 0x0000e000ff047b82 */ /* 0x000ea20000000800 */
[----:B01----:R-:W-:-:S07]  /*0950*/  IADD3 R11, PT, PT, R2, R5, RZ ;  /* 0x00000005020b7210 */ /* 0x003fce0007ffe0ff */
[----:B------:R-:W0:Y:S01]  /*0960*/  LDC.64 R8, c[0x0][0x388] ;  /* 0x0000e200ff087b82 */ /* 0x000e220000000a00 */
[----:B--2---:R-:W-:Y:S01]  /*0970*/  ISETP.NE.AND P1, PT, R4, 0x1, PT ;  /* 0x000000010400780c */ /* 0x004fe20003f25270 */
[----:B0-----:R-:W-:-:S12]  /*0980*/  IMAD.WIDE.U32 R8, R11, 0x4, R8 ;  /* 0x000000040b087825 */ /* 0x001fd800078e0008 */
[----:B------:R-:W2:Y:S04]  /*0990*/  @!P1 LDG.E R2, desc[UR4][R8.64+0x4] ;  /* 0x0000040408029981 */ /* 0x000ea8000c1e1900 */
[----:B------:R-:W3:Y:S01]  /*09a0*/  @P1 LDG.E R11, desc[UR4][R8.64+0x4] ;  /* 0x00000404080b1981 */ /* 0x000ee2000c1e1900 */
[----:B--2---:R-:W-:-:S05]  /*09b0*/  @!P1 FADD R13, -R2, -RZ ;  /* 0x800000ff020d9221 */ /* 0x004fca0000000100 */
[----:B------:R0:W-:Y:S04]  /*09c0*/  @!P1 STG.E desc[UR4][R8.64], R13 ;  /* 0x0000000d08009986 */ /* 0x0001e8000c101904 */
[----:B---3--:R0:W-:Y:S01]  /*09d0*/  @P1 STG.E desc[UR4][R8.64], R11 ;  /* 0x0000000b08001986 */ /* 0x0081e2000c101904 */
[----:B------:R-:W-:Y:S05]  /*09e0*/  BRA `(.L_x_91) ;  /* 0x0000000000407947 */ /* 0x000fea0003800000 */
.L_x_90:
[----:B------:R-:W-:Y:S05]  /*09f0*/  @!P1 BRA `(.L_x_91) ;  /* 0x00000000003c9947 */ /* 0x000fea0003800000 */
[----:B-1----:R-:W1:Y:S01]  /*0a00*/  LDC.64 R8, c[0x0][0x388] ;  /* 0x0000e200ff087b82 */ /* 0x002e620000000a00 */
[----:B0-----:R-:W-:Y:S01]  /*0a10*/  IMAD.IADD R11, R2, 0x1, R3 ;  /* 0x00000001020b7824 */ /* 0x001fe200078e0203 */
[----:B------:R-:W0:Y:S06]  /*0a20*/  LDCU.64 UR6, c[0x0][0x388] ;  /* 0x00007100ff0677ac */ /* 0x000e2c0008000a00 */
[----:B------:R-:W2:Y:S01]  /*0a30*/  LDC R4, c[0x0][0x380] ;  /* 0x0000e000ff047b82 */ /* 0x000ea20000000800 */
[----:B-1----:R-:W-:-:S06]  /*0a40*/  IMAD.WIDE R8, R11, 0x4, R8 ;  /* 0x000000040b087825 */ /* 0x002fcc00078e0208 */
[----:B------:R-:W3:Y:S01]  /*0a50*/  LDG.E R8, desc[UR4][R8.64] ;  /* 0x0000000408087981 */ /* 0x000ee2000c1e1900 */
[----:B--2---:R-:W-:Y:S02]  /*0a60*/  ISETP.NE.AND P2, PT, R4, 0x1, PT ;  /* 0x000000010400780c */ /* 0x004fe40003f45270 */
[----:B------:R-:W-:Y:S02]  /*0a70*/  SHF.R.S32.HI R4, RZ, 0x1f, R2 ;  /* 0x0000001fff047819 */ /* 0x000fe40000011402 */
[----:B------:R-:W-:-:S04]  /*0a80*/  IADD3 R2, P1, PT, R2, R3, RZ ;  /* 0x0000000302027210 */ /* 0x000fc80007f3e0ff */
[----:B------:R-:W-:Y:S02]  /*0a90*/  LEA.HI.X.SX32 R11, R3, R4, 0x1, P1 ;  /* 0x00000004030b7211 */ /* 0x000fe400008f0eff */
[----:B0-----:R-:W-:-:S04]  /*0aa0*/  LEA R10, P1, R2, UR6, 0x2 ;  /* 0x00000006020a7c11 */ /* 0x001fc8000f8210ff */
[----:B------:R-:W-:Y:S01]  /*0ab0*/  LEA.HI.X R11, R2, UR7, R11, 0x2, P1 ;  /* 0x00000007020b7c11 */ /* 0x000fe200088f140b */
[----:B---3--:R-:W-:Y:S01]  /*0ac0*/  @!P2 FADD R13, -R8, -RZ ;  /* 0x800000ff080da221 */ /* 0x008fe20000000100 */
[----:B------:R-:W-:-:S05]  /*0ad0*/  @P2 MOV R13, R8 ;  /* 0x00000008000d2202 */ /* 0x000fca0000000f00 */
[----:B------:R2:W-:Y:S02]  /*0ae0*/  STG.E desc[UR4][R10.64+0x4], R13 ;  /* 0x0000040d0a007986 */ /* 0x0005e4000c101904 */
.L_x_91:
[----:B------:R-:W-:Y:S05]  /*0af0*/  BSYNC.RECONVERGENT B0 ;  /* 0x0000000000007941 */ /* 0x000fea0003800200 */
.L_x_89:
[----:B------:R-:W-:Y:S01]  /*0b00*/  ISETP.NE.AND P1, PT, R3, -0x1, PT ;  /* 0xffffffff0300780c */ /* 0x000fe20003f25270 */
[----:B01----:R-:W-:-:S03]  /*0b10*/  IMAD R9, R7, R5, R0 ;  /* 0x0000000507097224 */ /* 0x003fc600078e0200 */
[----:B------:R-:W-:-:S04]  /*0b20*/  ISETP.LT.OR P1, PT, R0, 0x1, P1 ;  /* 0x000000010000780c */ /* 0x000fc80000f21670 */
[----:B------:R-:W-:-:S13]  /*0b30*/  ISETP.GT.OR P1, PT, R0, R3, P1 ;  /* 0x000000030000720c */ /* 0x000fda0000f24670 */
[----:B------:R-:W-:Y:S05]  /*0b40*/  @P1 BRA `(.L_x_92) ;  /* 0x0000000000241947 */ /* 0x000fea0003800000 */
[----:B------:R-:W0:Y:S08]  /*0b50*/  LDC R0, c[0x0][0x380] ;  /* 0x0000e000ff007b82 */ /* 0x000e300000000800 */
[----:B------:R-:W1:Y:S01]  /*0b60*/  LDC.64 R2, c[0x0][0x388] ;  /* 0x0000e200ff027b82 */ /* 0x000e620000000a00 */
[----:B0-----:R-:W-:Y:S01]  /*0b70*/  ISETP.NE.AND P0, PT, R0, 0x2, PT ;  /* 0x000000020000780c */ /* 0x001fe20003f05270 */
[----:B-1----:R-:W-:-:S12]  /*0b80*/  IMAD.WIDE.U32 R2, R9, 0x4, R2 ;  /* 0x0000000409027825 */ /* 0x002fd800078e0002 */
[----:B------:R-:W3:Y:S02]  /*0b90*/  @!P0 LDG.E R0, desc[UR4][R2.64+0x4] ;  /* 0x0000040402008981 */ /* 0x000ee4000c1e1900 */
[----:B---3--:R-:W-:-:S06]  /*0ba0*/  @!P0 FADD R5, -R0, -RZ ;  /* 0x800000ff00058221 */ /* 0x008fcc0000000100 */
[----:B------:R-:W3:Y:S04]  /*0bb0*/  @P0 LDG.E R5, desc[UR4][R2.64+0x4] ;  /* 0x0000040402050981 */ /* 0x000ee8000c1e1900 */
[----:B---3--:R-:W-:Y:S01]  /*0bc0*/  STG.E desc[UR4][R2.64], R5 ;  /* 0x0000000502007986 */ /* 0x008fe2000c101904 */
[----:B------:R-:W-:Y:S05]  /*0bd0*/  EXIT ;  /* 0x000000000000794d */ /* 0x000fea0003800000 */
.L_x_92:
[----:B------:R-:W-:Y:S05]  /*0be0*/  @P0 EXIT ;  /* 0x000000000000094d */ /* 0x000fea0003800000 */
        /* <DEDUP_REMOVED lines=10> */
[----:B--2---:R-:W-:Y:S01]  /*0c90*/  STG.E desc[UR4][R4.64], R11 ;  /* 0x0000000b04007986 */ /* 0x004fe2000c101904 */
[----:B------:R-:W-:Y:S05]  /*0ca0*/  EXIT ;  /* 0x000000000000794d */ /* 0x000fea0003800000 */
.L_x_84:
[----:B------:R-:W-:-:S13]  /*0cb0*/  ISETP.NE.AND P0, PT, R2, UR6, PT ;  /* 0x0000000602007c0c */ /* 0x000fda000bf05270 */
[----:B------:R-:W-:Y:S05]  /*0cc0*/  @P0 EXIT ;  /* 0x000000000000094d */ /* 0x000fea0003800000 */
[----:B------:R-:W0:Y:S01]  /*0cd0*/  LDC R5, c[0x3][RZ] ;  /* 0x00c00000ff057b82 */ /* 0x000e220000000800 */
[----:B------:R-:W-:Y:S01]  /*0ce0*/  BSSY.RECONVERGENT B0, `(.L_x_93) ;  /* 0x0000014000007945 */ /* 0x000fe20003800200 */
[C---:B0-----:R-:W-:Y:S02]  /*0cf0*/  ISETP.GT.AND P0, PT, R0.reuse, R5, PT ;  /* 0x000000050000720c */ /* 0x041fe40003f04270 */
[C---:B------:R-:W-:Y:S02]  /*0d00*/  ISETP.NE.AND P2, PT, R5.reuse, -0x1, PT ;  /* 0xffffffff0500780c */ /* 0x040fe40003f45270 */
[C---:B------:R-:W-:Y:S02]  /*0d10*/  ISETP.LT.OR P0, PT, R0.reuse, 0x1, P0 ;  /* 0x000000010000780c */ /* 0x040fe40000701670 */
[----:B------:R-:W-:Y:S02]  /*0d20*/  IADD3 R7, PT, PT, R5, 0x2, RZ ;  /* 0x0000000205077810 */ /* 0x000fe40007ffe0ff */
[----:B------:R-:W-:-:S03]  /*0d30*/  ISETP.LT.OR P1, PT, R0, 0x1, P2 ;  /* 0x000000010000780c */ /* 0x000fc60001721670 */
[-C--:B------:R-:W-:Y:S01]  /*0d40*/  IMAD R6, R7, R5.reuse, R7 ;  /* 0x0000000507067224 */ /* 0x080fe200078e0207 */
[----:B------:R-:W-:-:S05]  /*0d50*/  ISETP.GT.OR P1, PT, R0, R5, P1 ;  /* 0x000000050000720c */ /* 0x000fca0000f24670 */
        /* <DEDUP_REMOVED lines=12> */
.L_x_94:
[----:B------:R-:W-:Y:S05]  /*0e20*/  BSYNC.RECONVERGENT B0 ;  /* 0x0000000000007941 */ /* 0x000fea0003800200 */
.L_x_93:
[----:B------:R-:W-:Y:S01]  /*0e30*/  BSSY.RECONVERGENT B0, `(.L_x_95) ;  /* 0x0000019000007945 */ /* 0x000fe20003800200 */
[----:B------:R-:W-:Y:S02]  /*0e40*/  SHF.R.S32.HI R4, RZ, 0x1f, R5 ;  /* 0x0000001fff047819 */ /* 0x000fe40000011405 */
[----:B------:R-:W-:Y:S01]  /*0e50*/  IADD3 R15, PT, PT, R0, R6, RZ ;  /* 0x00000006000f7210 */ /* 0x000fe20007ffe0ff */
[----:B------:R-:W-:Y:S06]  /*0e60*/  @P1 BRA `(.L_x_96) ;  /* 0x0000000000241947 */ /* 0x000fec0003800000 */
[----:B------:R-:W1:Y:S08]  /*0e70*/  LDC R8, c[0x0][0x380] ;  /* 0x0000e000ff087b82 */ /* 0x000e700000000800 */
[----:B0-----:R-:W0:Y:S01]  /*0e80*/  LDC.64 R2, c[0x0][0x388] ;  /* 0x0000e200ff027b82 */ /* 0x001e220000000a00 */
[----:B-1----:R-:W-:Y:S01]  /*0e90*/  ISETP.NE.AND P1, PT, R8, 0x2, PT ;  /* 0x000000020800780c */ /* 0x002fe20003f25270 */
[----:B0-----:R-:W-:-:S12]  /*0ea0*/  IMAD.WIDE.U32 R2, R15, 0x4, R2 ;  /* 0x000000040f027825 */ /* 0x001fd800078e0002 */
[----:B------:R-:W2:Y:S02]  /*0eb0*/  @!P1 LDG.E R8, desc[UR4][R2.64+0x4] ;  /* 0x0000040402089981 */ /* 0x000ea4000c1e1900 */
[----:B--2---:R-:W-:-:S06]  /*0ec0*/  @!P1 FADD R9, -R8, -RZ ;  /* 0x800000ff08099221 */ /* 0x004fcc0000000100 */
[----:B------:R-:W2:Y:S04]  /*0ed0*/  @P1 LDG.E R9, desc[UR4][R2.64+0x4] ;  /* 0x0000040402091981 */ /* 0x000ea8000c1e1900 */
[----:B--2---:R2:W-:Y:S01]  /*0ee0*/  STG.E desc[UR4][R2.64], R9 ;  /* 0x0000000902007986 */ /* 0x0045e2000c101904 */
[----:B------:R-:W-:Y:S05]  /*0ef0*/  BRA `(.L_x_97) ;  /* 0x0000000000307947 */ /* 0x000fea0003800000 */
.L_x_96:
[----:B------:R-:W-:Y:S05]  /*0f00*/  @P0 BRA `(.L_x_97) ;  /* 0x00000000002c0947 */ /* 0x000fea0003800000 */
[----:B0-----:R-:W0:Y:S01]  /*0f10*/  LDC R2, c[0x0][0x380] ;  /* 0x0000e000ff027b82 */ /* 0x001e220000000800 */
        /* <DEDUP_REMOVED lines=10> */
.L_x_97:
[----:B------:R-:W-:Y:S05]  /*0fc0*/  BSYNC.RECONVERGENT B0 ;  /* 0x0000000000007941 */ /* 0x000fea0003800200 */
.L_x_95:
[----:B0-2---:R-:W0:Y:S01]  /*0fd0*/  LDC.64 R2, c[0x0][0x388] ;  /* 0x0000e200ff027b82 */ /* 0x005e220000000a00 */
[----:B-1----:R-:W-:Y:S01]  /*0fe0*/  VIADD R13, R5, 0x1 ;  /* 0x00000001050d7836 */ /* 0x002fe20000000000 */
[----:B------:R-:W-:Y:S04]  /*0ff0*/  BSSY.RECONVERGENT B0, `(.L_x_98) ;  /* 0x0000016000007945 */ /* 0x000fe80003800200 */
[----:B------:R-:W-:Y:S02]  /*1000*/  IADD3 R12, PT, PT, -R0, R13, RZ ;  /* 0x0000000d000c7210 */ /* 0x000fe40007ffe1ff */
[----:B------:R-:W1:Y:S02]  /*1010*/  @!P2 LDC.64 R8, c[0x0][0x388] ;  /* 0x0000e200ff08ab82 */ /* 0x000e640000000a00 */
[----:B------:R-:W-:-:S04]  /*1020*/  ISETP.GE.AND P1, PT, R12, 0x1, PT ;  /* 0x000000010c00780c */ /* 0x000fc80003f26270 */
[----:B------:R-:W-:Y:S01]  /*1030*/  ISETP.GT.OR P1, PT, R12, R5, !P1 ;  /* 0x000000050c00720c */ /* 0x000fe20004f24670 */
[----:B0-----:R-:W-:Y:S01]  /*1040*/  @!P2 IMAD.WIDE.U32 R10, R7, 0x4, R2 ;  /* 0x00000004070aa825 */ /* 0x001fe200078e0002 */
[----:B------:R-:W-:Y:S11]  /*1050*/  @P0 BRA `(.L_x_99) ;  /* 0x00000000003c0947 */ /* 0x000ff60003800000 */
[----:B------:R-:W0:Y:S01]  /*1060*/  LDC.64 R14, c[0x0][0x388] ;  /* 0x0000e200ff0e7b82 */ /* 0x000e220000000a00 */
[----:B------:R-:W-:Y:S01]  /*1070*/  IMAD R0, R0, R7, RZ ;  /* 0x0000000700007224 */ /* 0x000fe200078e02ff */
[----:B------:R-:W2:Y:S04]  /*1080*/  LDCU.64 UR6, c[0x0][0x388] ;  /* 0x00007100ff0677ac */ /* 0x000ea80008000a00 */
[----:B------:R-:W-:-:S05]  /*1090*/  IADD3 R17, PT, PT, R0, R5, RZ ;  /* 0x0000000500117210 */ /* 0x000fca0007ffe0ff */
[----:B0-----:R-:W-:Y:S02]  /*10a0*/  IMAD.WIDE R16, R17, 0x4, R14 ;  /* 0x0000000411107825 */ /* 0x001fe400078e020e */
[----:B------:R-:W0:Y:S04]  /*10b0*/  LDC R14, c[0x0][0x380] ;  /* 0x0000e000ff0e7b82 */ /* 0x000e280000000800 */
[----:B------:R-:W3:Y:S01]  /*10c0*/  LDG.E R16, desc[UR4][R16.64] ;  /* 0x0000000410107981 */ /* 0x000ee2000c1e1900 */
[----:B------:R-:W-:-:S04]  /*10d0*/  IADD3 R15, P3, PT, R0, R5, RZ ;  /* 0x00000005000f7210 */ /* 0x000fc80007f7e0ff */
[----:B------:R-:W-:Y:S02]  /*10e0*/  LEA.HI.X.SX32 R0, R0, R4, 0x1, P3 ;  /* 0x0000000400007211 */ /* 0x000fe400018f0eff */
[----:B0-----:R-:W-:Y:S02]  /*10f0*/  ISETP.NE.AND P0, PT, R14, 0x1, PT ;  /* 0x000000010e00780c */ /* 0x001fe40003f05270 */
[----:B--2---:R-:W-:-:S04]  /*1100*/  LEA R14, P3, R15, UR6, 0x2 ;  /* 0x000000060f0e7c11 */ /* 0x004fc8000f8610ff */
[----:B------:R-:W-:-:S07]  /*1110*/  LEA.HI.X R15, R15, UR7, R0, 0x2, P3 ;  /* 0x000000070f0f7c11 */ /* 0x000fce00098f1400 */
[----:B---3--:R-:W-:Y:S01]  /*1120*/  @!P0 FADD R19, -R16, -RZ ;  /* 0x800000ff10138221 */ /* 0x008fe20000000100 */
[----:B------:R-:W-:-:S05]  /*1130*/  @P0 MOV R19, R16 ;  /* 0x0000001000130202 */ /* 0x000fca0000000f00 */
[----:B------:R0:W-:Y:S02]  /*1140*/  STG.E desc[UR4][R14.64+0x4], R19 ;  /* 0x000004130e007986 */ /* 0x0001e4000c101904 */
.L_x_99:
[----:B------:R-:W-:Y:S05]  /*1150*/  BSYNC.RECONVERGENT B0 ;  /* 0x0000000000007941 */ /* 0x000fea0003800200 */
.L_x_98:
[----:B------:R-:W-:Y:S04]  /*1160*/  BSSY.RECONVERGENT B0, `(.L_x_100) ;  /* 0x0000011000007945 */ /* 0x000fe80003800200 */
[----:B------:R-:W-:Y:S05]  /*1170*/  @P1 BRA `(.L_x_101) ;  /* 0x00000000003c1947 */ /* 0x000fea0003800000 */
[----:B0-----:R-:W0:Y:S01]  /*1180*/  LDC.64 R14, c[0x0][0x388] ;  /* 0x0000e200ff0e7b82 */ /* 0x001e220000000a00 */
[----:B------:R-:W-:Y:S01]  /*1190*/  IMAD R12, R7, R12, RZ ;  /* 0x0000000c070c7224 */ /* 0x000fe200078e02ff */
[----:B------:R-:W2:Y:S03]  /*11a0*/  LDCU.64 UR6, c[0x0][0x388] ;  /* 0x00007100ff0677ac */ /* 0x000ea60008000a00 */
[----:B------:R-:W-:-:S03]  /*11b0*/  IMAD.IADD R7, R12, 0x1, R5 ;  /* 0x000000010c077824 */ /* 0x000fc600078e0205 */
[----:B------:R-:W3:Y:S01]  /*11c0*/  LDC R0, c[0x0][0x380] ;  /* 0x0000e000ff007b82 */ /* 0x000ee20000000800 */
[----:B0-----:R-:W-:-:S06]  /*11d0*/  IMAD.WIDE R14, R7, 0x4, R14 ;  /* 0x00000004070e7825 */ /* 0x001fcc00078e020e */
[----:B------:R-:W4:Y:S01]  /*11e0*/  LDG.E R14, desc[UR4][R14.64] ;  /* 0x000000040e0e7981 */ /* 0x000f22000c1e1900 */
[----:B---3--:R-:W-:Y:S02]  /*11f0*/  ISETP.NE.AND P1, PT, R0, 0x1, PT ;  /* 0x000000010000780c */ /* 0x008fe40003f25270 */
[----:B------:R-:W-:-:S04]  /*1200*/  IADD3 R0, P0, PT, R12, R5, RZ ;  /* 0x000000050c007210 */ /* 0x000fc80007f1e0ff */
[----:B------:R-:W-:Y:S02]  /*1210*/  LEA.HI.X.SX32 R17, R12, R4, 0x1, P0 ;  /* 0x000000040c117211 */ /* 0x000fe400000f0eff */
[----:B--2---:R-:W-:-:S04]  /*1220*/  LEA R16, P0, R0, UR6, 0x2 ;  /* 0x0000000600107c11 */ /* 0x004fc8000f8010ff */
[----:B------:R-:W-:Y:S01]  /*1230*/  LEA.HI.X R17, R0, UR7, R17, 0x2, P0 ;  /* 0x0000000700117c11 */ /* 0x000fe200080f1411 */
[----:B----4-:R-:W-:Y:S01]  /*1240*/  @!P1 FADD R7, -R14, -RZ ;  /* 0x800000ff0e079221 */ /* 0x010fe20000000100 */
[----:B------:R-:W-:-:S05]  /*1250*/  @P1 MOV R7, R14 ;  /* 0x0000000e00071202 */ /* 0x000fca0000000f00 */
[----:B------:R2:W-:Y:S02]  /*1260*/  STG.E desc[UR4][R16.64+0x4], R7 ;  /* 0x0000040710007986 */ /* 0x0005e4000c101904 */
.L_x_101:
[----:B------:R-:W-:Y:S05]  /*1270*/  BSYNC.RECONVERGENT B0 ;  /* 0x0000000000007941 */ /* 0x000fea0003800200 */
.L_x_100:
[----:B------:R-:W-:Y:S06]  /*1280*/  BAR.SYNC.DEFER_BLOCKING 0x0 ;  /* 0x0000000000007b1d */ /* 0x000fec0000010000 */
[----:B------:R-:W3:Y:S04]  /*1290*/  @!P2 LDG.E R11, desc[UR4][R10.64] ;  /* 0x000000040a0ba981 */ /* 0x000ee8000c1e1900 */
[----:B-1----:R-:W3:Y:S01]  /*12a0*/  @!P2 LDG.E R8, desc[UR4][R8.64+0x4] ;  /* 0x000004040808a981 */ /* 0x002ee2000c1e1900 */
[----:B0-----:R-:W-:-:S04]  /*12b0*/  @P2 IMAD.WIDE R14, R5, 0x4, R2 ;  /* 0x00000004050e2825 */ /* 0x001fc800078e0202 */
[----:B--2---:R-:W-:-:S04]  /*12c0*/  @!P2 IMAD.WIDE.U32 R16, R13, 0x4, R2 ;  /* 0x000000040d10a825 */ /* 0x004fc800078e0002 */
[----:B------:R-:W-:-:S04]  /*12d0*/  @P2 IMAD.WIDE R18, R5, 0x4, R14 ;  /* 0x0000000405122825 */ /* 0x000fc800078e020e */
[----:B---3--:R-:W-:-:S04]  /*12e0*/  @!P2 FADD R0, R8, R11 ;  /* 0x0000000b0800a221 */ /* 0x008fc80000000000 */
[----:B------:R-:W-:-:S05]  /*12f0*/  @!P2 FMUL R7, R0, 0.5 ;  /* 0x3f0000000007a820 */ /* 0x000fca0000400000 */
[----:B------:R0:W-:Y:S04]  /*1300*/  @!P2 STG.E desc[UR4][R16.64], R7 ;  /* 0x000000071000a986 */ /* 0x0001e8000c101904 */
[----:B------:R-:W2:Y:S04]  /*1310*/  @P2 LDG.E R19, desc[UR4][R18.64+0xc] ;  /* 0x00000c0412132981 */ /* 0x000ea8000c1e1900 */
[----:B------:R-:W2:Y:S01]  /*1320*/  @P2 LDG.E R0, desc[UR4][R14.64] ;  /* 0x000000040e002981 */ /* 0x000ea2000c1e1900 */
[----:B------:R-:W-:Y:S01]  /*1330*/  IADD3 R13, PT, PT, R6, R13, RZ ;  /* 0x0000000d060d7210 */ /* 0x000fe20007ffe0ff */
[----:B--2---:R-:W-:-:S04]  /*1340*/  @P2 FADD R0, R0, R19 ;  /* 0x0000001300002221 */ /* 0x004fc80000000000 */
[----:B------:R-:W-:-:S05]  /*1350*/  @P2 FMUL R9, R0, 0.5 ;  /* 0x3f00000000092820 */ /* 0x000fca0000400000 */
[----:B------:R0:W-:Y:S01]  /*1360*/  @P2 STG.E desc[UR4][R14.64+0x4], R9 ;  /* 0x000004090e002986 */ /* 0x0001e2000c101904 */
[----:B------:R-:W-:Y:S05]  /*1370*/  @P2 BRA `(.L_x_102) ;  /* 0x0000000000182947 */ /* 0x000fea0003800000 */
[----:B------:R-:W-:-:S05]  /*1380*/  IMAD.WIDE.U32 R2, R13, 0x4, R2 ;  /* 0x000000040d027825 */ /* 0x000fca00078e0002 */
[----:B------:R-:W2:Y:S02]  /*1390*/  LDG.E R0, desc[UR4][R2.64+0x4] ;  /* 0x0000040402007981 */ /* 0x000ea4000c1e1900 */
[----:B--2---:R-:W-:-:S04]  /*13a0*/  FADD R0, R0, R0 ;  /* 0x0000000000007221 */ /* 0x004fc80000000000 */
[----:B------:R-:W-:-:S05]  /*13b0*/  FMUL R5, R0, 0.5 ;  /* 0x3f00000000057820 */ /* 0x000fca0000400000 */
[----:B------:R-:W-:Y:S01]  /*13c0*/  STG.E desc[UR4][R2.64], R5 ;  /* 0x0000000502007986 */ /* 0x000fe2000c101904 */
[----:B------:R-:W-:Y:S05]  /*13d0*/  EXIT ;  /* 0x000000000000794d */ /* 0x000fea0003800000 */
.L_x_102:
[----:B0-----:R-:W-:Y:S01]  /*13e0*/  IADD3 R9, PT, PT, R6, R5, RZ ;  /* 0x0000000506097210 */ /* 0x001fe20007ffe0ff */
[----:B------:R-:W0:Y:S01]  /*13f0*/  LDC.64 R10, c[0x0][0x388] ;  /* 0x0000e200ff0a7b82 */ /* 0x000e220000000a00 */
[----:B------:R-:W-:-:S03]  /*1400*/  IADD3 R13, PT, PT, R13, -0x2, -R5 ;  /* 0xfffffffe0d0d7810 */ /* 0x000fc60007ffe805 */
[----:B------:R-:W-:-:S04]  /*1410*/  IMAD.WIDE R8, R9, 0x4, R2 ;  /* 0x0000000409087825 */ /* 0x000fc800078e0202 */
[----:B------:R-:W-:Y:S02]  /*1420*/  IMAD.WIDE R2, R13, 0x4, R2 ;  /* 0x000000040d027825 */ /* 0x000fe400078e0202 */
[----:B------:R-:W2:Y:S04]  /*1430*/  LDG.E R8, desc[UR4][R8.64] ;  /* 0x0000000408087981 */ /* 0x000ea8000c1e1900 */
[----:B------:R-:W2:Y:S01]  /*1440*/  LDG.E R3, desc[UR4][R2.64] ;  /* 0x0000000402037981 */ /* 0x000ea2000c1e1900 */
[----:B------:R-:W-:-:S04]  /*1450*/  IADD3 R5, P0, PT, R6, R5, RZ ;  /* 0x0000000506057210 */ /* 0x000fc80007f1e0ff */
[----:B------:R-:W-:Y:S02]  /*1460*/  LEA.HI.X.SX32 R6, R6, R4, 0x1, P0 ;  /* 0x0000000406067211 */ /* 0x000fe400000f0eff */
[----:B0-----:R-:W-:-:S04]  /*1470*/  LEA R4, P0, R5, R10, 0x2 ;  /* 0x0000000a05047211 */ /* 0x001fc800078010ff */
[----:B------:R-:W-:Y:S01]  /*1480*/  LEA.HI.X R5, R5, R11, R6, 0x2, P0 ;  /* 0x0000000b05057211 */ /* 0x000fe200000f1406 */
[----:B--2---:R-:W-:-:S04]  /*1490*/  FADD R0, R8, R3 ;  /* 0x0000000308007221 */ /* 0x004fc80000000000 */
[----:B------:R-:W-:-:S05]  /*14a0*/  FMUL R7, R0, 0.5 ;  /* 0x3f00000000077820 */ /* 0x000fca0000400000 */
[----:B------:R-:W-:Y:S01]  /*14b0*/  STG.E desc[UR4][R4.64+0x4], R7 ;  /* 0x0000040704007986 */ /* 0x000fe2000c101904 */
[----:B------:R-:W-:Y:S05]  /*14c0*/  EXIT ;  /* 0x000000000000794d */ /* 0x000fea0003800000 */
.L_x_103:
        /* <DEDUP_REMOVED lines=11> */
.L_x_113:


//--------------------- .nv.shared.reserved.0     --------------------------
	.section	.nv.shared.reserved.0,"aw",@nobits
	.weak		__nv_reservedSMEM_offset_0_alias
	.size		__nv_reservedSMEM_offset_0_alias, 0, 64
	.other		__nv_reservedSMEM_offset_0_alias,@"STO_CUDA_RESERVED_SHARED STV_DEFAULT"
__nv_reservedSMEM_offset_0_alias:
	.zero		0
	.zero		64


//--------------------- .nv.constant0._Z16lastProjectOnGPUPfS_S_ --------------------------
	.section	.nv.constant0._Z16lastProjectOnGPUPfS_S_,"a",@progbits
	.sectionflags	@""
	.align	4
.nv.constant0._Z16lastProjectOnGPUPfS_S_:
	.zero		920


//--------------------- .nv.constant0._Z33computeDivergenceAndPressureOnGPUPfS_S_S_ --------------------------
	.section	.nv.constant0._Z33computeDivergenceAndPressureOnGPUPfS_S_S_,"a",@progbits
	.sectionflags	@""
	.align	4
.nv.constant0._Z33computeDivergenceAndPressureOnGPUPfS_S_S_:
	.zero		928


//--------------------- .nv.constant0._Z11advectOnGPUiPfS_S_S_ --------------------------
	.section	.nv.constant0._Z11advectOnGPUiPfS_S_S_,"a",@progbits
	.sectionflags	@""
	.align	4
.nv.constant0._Z11advectOnGPUiPfS_S_S_:
	.zero		936


//--------------------- .nv.constant0._Z12diffuseOnGPUiPfS_S_ff --------------------------
	.section	.nv.constant0._Z12diffuseOnGPUiPfS_S_ff,"a",@progbits
	.sectionflags	@""
	.align	4
.nv.constant0._Z12diffuseOnGPUiPfS_S_ff:
	.zero		936


//--------------------- .nv.constant0._Z15add_sourceOnGPUPfS_ --------------------------
	.section	.nv.constant0._Z15add_sourceOnGPUPfS_,"a",@progbits
	.sectionflags	@""
	.align	4
.nv.constant0._Z15add_sourceOnGPUPfS_:
	.zero		912


//--------------------- .nv.constant0._Z11boundaryGPUiPf --------------------------
	.section	.nv.constant0._Z11boundaryGPUiPf,"a",@progbits
	.sectionflags	@""
	.align	4
.nv.constant0._Z11boundaryGPUiPf:
	.zero		912


//--------------------- SYMBOLS --------------------------

	.type		.nv.reservedSmem.offset0,@object
	.size		.nv.reservedSmem.offset0,0x4
